//
// Generated by NVIDIA NVVM Compiler
//
// Compiler Build ID: CL-36424714
// Cuda compilation tools, release 13.0, V13.0.88
// Based on NVVM 20.0.0
//

.version 9.0
.target sm_100
.address_size 64

	// .globl	stochf_batch_f32

.visible .entry stochf_batch_f32(
	.param .u64 .ptr .align 1 stochf_batch_f32_param_0,
	.param .u64 .ptr .align 1 stochf_batch_f32_param_1,
	.param .u64 .ptr .align 1 stochf_batch_f32_param_2,
	.param .u64 .ptr .align 1 stochf_batch_f32_param_3,
	.param .u64 .ptr .align 1 stochf_batch_f32_param_4,
	.param .u64 .ptr .align 1 stochf_batch_f32_param_5,
	.param .u64 .ptr .align 1 stochf_batch_f32_param_6,
	.param .u64 .ptr .align 1 stochf_batch_f32_param_7,
	.param .u64 .ptr .align 1 stochf_batch_f32_param_8,
	.param .u64 .ptr .align 1 stochf_batch_f32_param_9,
	.param .u64 .ptr .align 1 stochf_batch_f32_param_10,
	.param .u32 stochf_batch_f32_param_11,
	.param .u32 stochf_batch_f32_param_12,
	.param .u32 stochf_batch_f32_param_13,
	.param .u32 stochf_batch_f32_param_14,
	.param .u64 .ptr .align 1 stochf_batch_f32_param_15,
	.param .u64 .ptr .align 1 stochf_batch_f32_param_16
)
{
	.reg .pred 	%p<70>;
	.reg .b32 	%r<153>;
	.reg .b32 	%f<78>;
	.reg .b64 	%rd<119>;
	.reg .b64 	%fd<96>;

	ld.param.u64 	%rd32, [stochf_batch_f32_param_2];
	ld.param.u64 	%rd27, [stochf_batch_f32_param_3];
	ld.param.u64 	%rd33, [stochf_batch_f32_param_4];
	ld.param.u64 	%rd28, [stochf_batch_f32_param_5];
	ld.param.u64 	%rd34, [stochf_batch_f32_param_6];
	ld.param.u64 	%rd35, [stochf_batch_f32_param_7];
	ld.param.u64 	%rd29, [stochf_batch_f32_param_8];
	ld.param.u64 	%rd30, [stochf_batch_f32_param_9];
	ld.param.u64 	%rd31, [stochf_batch_f32_param_10];
	ld.param.u32 	%r70, [stochf_batch_f32_param_11];
	ld.param.u32 	%r71, [stochf_batch_f32_param_12];
	ld.param.u32 	%r72, [stochf_batch_f32_param_13];
	ld.param.u32 	%r73, [stochf_batch_f32_param_14];
	ld.param.u64 	%rd36, [stochf_batch_f32_param_15];
	ld.param.u64 	%rd37, [stochf_batch_f32_param_16];
	cvta.to.global.u64 	%rd1, %rd32;
	cvta.to.global.u64 	%rd2, %rd34;
	cvta.to.global.u64 	%rd3, %rd28;
	cvta.to.global.u64 	%rd4, %rd33;
	cvta.to.global.u64 	%rd5, %rd35;
	cvta.to.global.u64 	%rd6, %rd37;
	cvta.to.global.u64 	%rd7, %rd36;
	mov.u32 	%r1, %ctaid.x;
	setp.ge.s32 	%p1, %r1, %r73;
	@%p1 bra 	$L__BB0_81;
	mul.lo.s32 	%r2, %r70, %r1;
	mov.u32 	%r3, %tid.x;
	setp.ge.s32 	%p2, %r3, %r70;
	@%p2 bra 	$L__BB0_4;
	mov.u32 	%r4, %ntid.x;
	mov.u32 	%r129, %r3;
$L__BB0_3:
	add.s32 	%r74, %r129, %r2;
	mul.wide.s32 	%rd38, %r74, 4;
	add.s64 	%rd39, %rd7, %rd38;
	mov.b32 	%r75, 2147483647;
	st.global.u32 	[%rd39], %r75;
	add.s64 	%rd40, %rd6, %rd38;
	st.global.u32 	[%rd40], %r75;
	add.s32 	%r129, %r129, %r4;
	setp.lt.s32 	%p3, %r129, %r70;
	@%p3 bra 	$L__BB0_3;
$L__BB0_4:
	bar.sync 	0;
	setp.ne.s32 	%p4, %r3, 0;
	@%p4 bra 	$L__BB0_81;
	setp.lt.s32 	%p5, %r71, 0;
	setp.ge.s32 	%p6, %r71, %r70;
	setp.lt.s32 	%p7, %r72, 1;
	or.pred  	%p8, %p5, %p7;
	or.pred  	%p9, %p8, %p6;
	@%p9 bra 	$L__BB0_81;
	cvta.to.global.u64 	%rd41, %rd29;
	mul.wide.u32 	%rd42, %r1, 4;
	add.s64 	%rd43, %rd41, %rd42;
	ld.global.nc.u32 	%r7, [%rd43];
	cvt.u64.u32 	%rd8, %r7;
	cvta.to.global.u64 	%rd44, %rd30;
	add.s64 	%rd45, %rd44, %rd42;
	ld.global.nc.u32 	%r76, [%rd45];
	cvta.to.global.u64 	%rd46, %rd31;
	add.s64 	%rd47, %rd46, %rd42;
	ld.global.nc.u32 	%r9, [%rd47];
	min.s32 	%r77, %r7, %r76;
	setp.lt.s32 	%p10, %r77, 1;
	@%p10 bra 	$L__BB0_81;
	cvt.u32.u64 	%r78, %rd8;
	add.s32 	%r10, %r78, %r71;
	add.s32 	%r144, %r10, -1;
	add.s32 	%r79, %r76, %r144;
	add.s32 	%r12, %r79, -1;
	setp.lt.s32 	%p11, %r70, %r10;
	@%p11 bra 	$L__BB0_81;
	cvta.to.global.u64 	%rd48, %rd27;
	shl.b64 	%rd49, %rd8, 2;
	add.s64 	%rd9, %rd48, %rd49;
	sub.s32 	%r14, %r70, %r10;
	add.s32 	%r13, %r14, 1;
	and.b32  	%r80, %r13, 1;
	setp.eq.b32 	%p12, %r80, 1;
	not.pred 	%p13, %p12;
	mov.f32 	%f70, 0f7FFFFFFF;
	mov.u32 	%r133, %r144;
	@%p13 bra 	$L__BB0_15;
	cvt.u64.u32 	%rd10, %r10;
	mul.wide.u32 	%rd50, %r10, 4;
	add.s64 	%rd51, %rd5, %rd50;
	ld.global.nc.u32 	%r81, [%rd51];
	sub.s64 	%rd52, %rd10, %rd8;
	add.s64 	%rd11, %rd52, 1;
	shl.b64 	%rd53, %rd11, 2;
	add.s64 	%rd54, %rd5, %rd53;
	ld.global.nc.u32 	%r82, [%rd54+-4];
	setp.ne.s32 	%p14, %r81, %r82;
	@%p14 bra 	$L__BB0_14;
	ld.global.nc.u32 	%r83, [%rd9];
	mov.b32 	%r84, -1;
	shl.b32 	%r85, %r84, %r83;
	mul.wide.s32 	%rd55, %r83, 4;
	add.s64 	%rd56, %rd4, %rd55;
	ld.global.nc.u32 	%r86, [%rd56];
	add.s32 	%r87, %r85, %r10;
	add.s32 	%r88, %r87, %r86;
	cvt.s64.s32 	%rd57, %r86;
	add.s64 	%rd58, %rd11, %rd57;
	shl.b64 	%rd59, %rd58, 2;
	add.s64 	%rd60, %rd3, %rd59;
	ld.global.nc.f32 	%f33, [%rd60+-4];
	mul.wide.s32 	%rd61, %r88, 4;
	add.s64 	%rd62, %rd3, %rd61;
	ld.global.nc.f32 	%f34, [%rd62];
	max.f32 	%f1, %f33, %f34;
	cvt.f64.f32 	%fd1, %f1;
	add.s64 	%rd63, %rd2, %rd59;
	ld.global.nc.f32 	%f35, [%rd63+-4];
	add.s64 	%rd64, %rd2, %rd61;
	ld.global.nc.f32 	%f36, [%rd64];
	min.f32 	%f37, %f35, %f36;
	cvt.f64.f32 	%fd2, %f37;
	mul.wide.u32 	%rd65, %r144, 4;
	add.s64 	%rd66, %rd1, %rd65;
	ld.global.nc.f32 	%f2, [%rd66];
	cvt.f64.f32 	%fd3, %f2;
	abs.f64 	%fd37, %fd1;
	setp.equ.f64 	%p15, %fd37, 0d7FF0000000000000;
	abs.f64 	%fd38, %fd2;
	setp.equ.f64 	%p16, %fd38, 0d7FF0000000000000;
	or.pred  	%p17, %p15, %p16;
	abs.f64 	%fd40, %fd3;
	setp.equ.f64 	%p18, %fd40, 0d7FF0000000000000;
	or.pred  	%p19, %p17, %p18;
	@%p19 bra 	$L__BB0_14;
	sub.f64 	%fd4, %fd1, %fd2;
	setp.eq.f64 	%p20, %fd4, 0d0000000000000000;
	@%p20 bra 	$L__BB0_13;
	sub.f64 	%fd42, %fd3, %fd2;
	div.rn.f64 	%fd43, %fd42, %fd4;
	mul.f64 	%fd44, %fd43, 0d4059000000000000;
	cvt.rn.f32.f64 	%f70, %fd44;
	bra.uni 	$L__BB0_14;
$L__BB0_13:
	setp.eq.f32 	%p21, %f2, %f1;
	selp.f32 	%f70, 0f42C80000, 0f00000000, %p21;
$L__BB0_14:
	cvt.s64.s32 	%rd67, %r2;
	add.s64 	%rd68, %rd10, %rd67;
	shl.b64 	%rd69, %rd68, 2;
	add.s64 	%rd70, %rd7, %rd69;
	st.global.f32 	[%rd70+-4], %f70;
	mov.u32 	%r133, %r10;
$L__BB0_15:
	setp.eq.s32 	%p22, %r14, 0;
	@%p22 bra 	$L__BB0_28;
	add.s64 	%rd12, %rd3, 8;
	add.s64 	%rd13, %rd2, 8;
	mul.wide.u32 	%rd118, %r133, 4;
	sub.s32 	%r132, %r133, %r70;
	add.s32 	%r131, %r133, %r2;
	mul.wide.s32 	%rd71, %r7, 4;
	sub.s64 	%rd15, %rd2, %rd71;
$L__BB0_17:
	cvt.s64.s32 	%rd17, %r133;
	mul.wide.s32 	%rd72, %r133, 4;
	mul.wide.s32 	%rd73, %r7, 4;
	sub.s64 	%rd74, %rd5, %rd73;
	add.s64 	%rd75, %rd74, %rd72;
	add.s64 	%rd18, %rd75, 8;
	add.s64 	%rd19, %rd5, %rd118;
	ld.global.nc.u32 	%r89, [%rd19+4];
	ld.global.nc.u32 	%r90, [%rd75+4];
	setp.ne.s32 	%p23, %r89, %r90;
	mov.f32 	%f71, 0f7FFFFFFF;
	@%p23 bra 	$L__BB0_22;
	ld.global.nc.u32 	%r91, [%rd9];
	mov.b32 	%r92, -1;
	shl.b32 	%r93, %r92, %r91;
	mul.wide.s32 	%rd76, %r91, 4;
	add.s64 	%rd77, %rd4, %rd76;
	ld.global.nc.u32 	%r94, [%rd77];
	cvt.s64.s32 	%rd78, %r94;
	cvt.s64.s32 	%rd79, %r7;
	sub.s64 	%rd80, %rd78, %rd79;
	add.s64 	%rd81, %rd80, %rd17;
	shl.b64 	%rd82, %rd81, 2;
	add.s64 	%rd83, %rd12, %rd82;
	ld.global.nc.f32 	%f40, [%rd83+-4];
	cvt.s64.s32 	%rd84, %r93;
	add.s64 	%rd85, %rd78, %rd84;
	add.s64 	%rd86, %rd85, %rd17;
	shl.b64 	%rd87, %rd86, 2;
	add.s64 	%rd88, %rd12, %rd87;
	ld.global.nc.f32 	%f41, [%rd88+-4];
	max.f32 	%f6, %f40, %f41;
	cvt.f64.f32 	%fd5, %f6;
	add.s64 	%rd89, %rd13, %rd82;
	ld.global.nc.f32 	%f42, [%rd89+-4];
	add.s64 	%rd90, %rd13, %rd87;
	ld.global.nc.f32 	%f43, [%rd90+-4];
	min.f32 	%f44, %f42, %f43;
	cvt.f64.f32 	%fd6, %f44;
	add.s64 	%rd91, %rd1, %rd118;
	ld.global.nc.f32 	%f7, [%rd91];
	cvt.f64.f32 	%fd7, %f7;
	abs.f64 	%fd45, %fd5;
	setp.equ.f64 	%p24, %fd45, 0d7FF0000000000000;
	abs.f64 	%fd46, %fd6;
	setp.equ.f64 	%p25, %fd46, 0d7FF0000000000000;
	or.pred  	%p26, %p24, %p25;
	abs.f64 	%fd48, %fd7;
	setp.equ.f64 	%p27, %fd48, 0d7FF0000000000000;
	or.pred  	%p28, %p26, %p27;
	@%p28 bra 	$L__BB0_22;
	sub.f64 	%fd8, %fd5, %fd6;
	setp.neu.f64 	%p29, %fd8, 0d0000000000000000;
	@%p29 bra 	$L__BB0_21;
	setp.eq.f32 	%p30, %f7, %f6;
	selp.f32 	%f71, 0f42C80000, 0f00000000, %p30;
	bra.uni 	$L__BB0_22;
$L__BB0_21:
	sub.f64 	%fd50, %fd7, %fd6;
	div.rn.f64 	%fd51, %fd50, %fd8;
	mul.f64 	%fd52, %fd51, 0d4059000000000000;
	cvt.rn.f32.f64 	%f71, %fd52;
$L__BB0_22:
	mul.wide.s32 	%rd92, %r131, 4;
	add.s64 	%rd93, %rd7, %rd92;
	add.s64 	%rd20, %rd93, 4;
	st.global.f32 	[%rd93], %f71;
	ld.global.nc.u32 	%r95, [%rd19+8];
	ld.global.nc.u32 	%r96, [%rd18];
	setp.ne.s32 	%p31, %r95, %r96;
	mov.f32 	%f72, 0f7FFFFFFF;
	@%p31 bra 	$L__BB0_27;
	ld.param.u64 	%rd117, [stochf_batch_f32_param_5];
	ld.global.nc.u32 	%r97, [%rd9];
	mov.b32 	%r98, -1;
	shl.b32 	%r99, %r98, %r97;
	mul.wide.s32 	%rd94, %r97, 4;
	add.s64 	%rd95, %rd4, %rd94;
	ld.global.nc.u32 	%r100, [%rd95];
	cvt.s64.s32 	%rd96, %r100;
	add.s64 	%rd97, %rd96, %rd17;
	shl.b64 	%rd98, %rd97, 2;
	cvta.to.global.u64 	%rd99, %rd117;
	mul.wide.s32 	%rd100, %r7, 4;
	sub.s64 	%rd101, %rd99, %rd100;
	add.s64 	%rd102, %rd101, %rd98;
	ld.global.nc.f32 	%f47, [%rd102+8];
	cvt.s64.s32 	%rd103, %r99;
	add.s64 	%rd104, %rd97, %rd103;
	shl.b64 	%rd105, %rd104, 2;
	add.s64 	%rd106, %rd12, %rd105;
	ld.global.nc.f32 	%f48, [%rd106];
	max.f32 	%f11, %f47, %f48;
	cvt.f64.f32 	%fd9, %f11;
	add.s64 	%rd107, %rd15, %rd98;
	ld.global.nc.f32 	%f49, [%rd107+8];
	add.s64 	%rd108, %rd13, %rd105;
	ld.global.nc.f32 	%f50, [%rd108];
	min.f32 	%f51, %f49, %f50;
	cvt.f64.f32 	%fd10, %f51;
	add.s64 	%rd109, %rd1, %rd118;
	ld.global.nc.f32 	%f12, [%rd109+4];
	cvt.f64.f32 	%fd11, %f12;
	abs.f64 	%fd53, %fd9;
	setp.equ.f64 	%p32, %fd53, 0d7FF0000000000000;
	abs.f64 	%fd54, %fd10;
	setp.equ.f64 	%p33, %fd54, 0d7FF0000000000000;
	or.pred  	%p34, %p32, %p33;
	abs.f64 	%fd56, %fd11;
	setp.equ.f64 	%p35, %fd56, 0d7FF0000000000000;
	or.pred  	%p36, %p34, %p35;
	@%p36 bra 	$L__BB0_27;
	sub.f64 	%fd12, %fd9, %fd10;
	setp.eq.f64 	%p37, %fd12, 0d0000000000000000;
	@%p37 bra 	$L__BB0_26;
	sub.f64 	%fd58, %fd11, %fd10;
	div.rn.f64 	%fd59, %fd58, %fd12;
	mul.f64 	%fd60, %fd59, 0d4059000000000000;
	cvt.rn.f32.f64 	%f72, %fd60;
	bra.uni 	$L__BB0_27;
$L__BB0_26:
	setp.eq.f32 	%p38, %f12, %f11;
	selp.f32 	%f72, 0f42C80000, 0f00000000, %p38;
$L__BB0_27:
	cvt.u32.u64 	%r101, %rd17;
	st.global.f32 	[%rd20], %f72;
	add.s64 	%rd118, %rd118, 8;
	add.s32 	%r132, %r132, 2;
	add.s32 	%r131, %r131, 2;
	add.s32 	%r133, %r101, 2;
	setp.ne.s32 	%p39, %r132, 0;
	@%p39 bra 	$L__BB0_17;
$L__BB0_28:
	setp.ne.s32 	%p40, %r9, 0;
	@%p40 bra 	$L__BB0_81;
	cvt.rn.f64.u32 	%fd13, %r76;
	add.s32 	%r103, %r12, %r2;
	mul.wide.s32 	%rd110, %r103, 4;
	add.s64 	%rd22, %rd6, %rd110;
	and.b32  	%r24, %r13, 3;
	setp.lt.u32 	%p41, %r14, 3;
	mov.f64 	%fd92, 0d0000000000000000;
	mov.b32 	%r143, 0;
	@%p41 bra 	$L__BB0_69;
	add.s32 	%r138, %r10, 2;
	add.s32 	%r137, %r76, -2;
	add.s32 	%r136, %r10, %r2;
	sub.s32 	%r135, %r136, %r76;
	and.b32  	%r105, %r13, -4;
	neg.s32 	%r134, %r105;
	mov.f64 	%fd92, 0d0000000000000000;
	mov.b32 	%r143, 0;
$L__BB0_31:
	add.s32 	%r106, %r136, -1;
	mul.wide.s32 	%rd111, %r106, 4;
	add.s64 	%rd23, %rd7, %rd111;
	ld.global.f32 	%f16, [%rd23];
	setp.nan.f32 	%p42, %f16, %f16;
	add.s64 	%rd24, %rd6, %rd111;
	add.s32 	%r107, %r135, -1;
	mul.wide.s32 	%rd112, %r107, 4;
	add.s64 	%rd25, %rd7, %rd112;
	@%p42 bra 	$L__BB0_39;
	setp.lt.s32 	%p43, %r143, %r76;
	cvt.f64.f32 	%fd15, %f16;
	add.f64 	%fd63, %fd92, %fd15;
	selp.f64 	%fd92, %fd63, %fd92, %p43;
	selp.u32 	%r109, 1, 0, %p43;
	add.s32 	%r143, %r143, %r109;
	add.s32 	%r110, %r138, -3;
	setp.ge.s32 	%p44, %r110, %r12;
	@%p44 bra 	$L__BB0_34;
	mov.b32 	%r111, 2147483647;
	st.global.u32 	[%rd24], %r111;
	bra.uni 	$L__BB0_40;
$L__BB0_34:
	setp.ne.s32 	%p45, %r137, -1;
	@%p45 bra 	$L__BB0_38;
	setp.ne.s32 	%p46, %r143, %r76;
	mov.f32 	%f73, 0f7FFFFFFF;
	@%p46 bra 	$L__BB0_37;
	div.rn.f64 	%fd67, %fd92, %fd13;
	cvt.rn.f32.f64 	%f73, %fd67;
$L__BB0_37:
	st.global.f32 	[%rd22], %f73;
	bra.uni 	$L__BB0_40;
$L__BB0_38:
	ld.global.f32 	%f52, [%rd25];
	cvt.f64.f32 	%fd64, %f52;
	sub.f64 	%fd65, %fd15, %fd64;
	add.f64 	%fd92, %fd92, %fd65;
	div.rn.f64 	%fd66, %fd92, %fd13;
	cvt.rn.f32.f64 	%f53, %fd66;
	st.global.f32 	[%rd24], %f53;
	bra.uni 	$L__BB0_40;
$L__BB0_39:
	mov.b32 	%r108, 2147483647;
	st.global.u32 	[%rd24], %r108;
$L__BB0_40:
	ld.global.f32 	%f19, [%rd23+4];
	setp.num.f32 	%p47, %f19, %f19;
	@%p47 bra 	$L__BB0_42;
	mov.b32 	%r112, 2147483647;
	st.global.u32 	[%rd24+4], %r112;
	bra.uni 	$L__BB0_49;
$L__BB0_42:
	setp.lt.s32 	%p48, %r143, %r76;
	cvt.f64.f32 	%fd19, %f19;
	add.f64 	%fd68, %fd92, %fd19;
	selp.f64 	%fd92, %fd68, %fd92, %p48;
	selp.u32 	%r113, 1, 0, %p48;
	add.s32 	%r143, %r143, %r113;
	add.s32 	%r114, %r138, -2;
	setp.lt.s32 	%p49, %r114, %r12;
	@%p49 bra 	$L__BB0_48;
	setp.eq.s32 	%p50, %r137, 0;
	@%p50 bra 	$L__BB0_45;
	ld.global.f32 	%f55, [%rd25+4];
	cvt.f64.f32 	%fd69, %f55;
	sub.f64 	%fd70, %fd19, %fd69;
	add.f64 	%fd92, %fd92, %fd70;
	div.rn.f64 	%fd71, %fd92, %fd13;
	cvt.rn.f32.f64 	%f56, %fd71;
	st.global.f32 	[%rd24+4], %f56;
	bra.uni 	$L__BB0_49;
$L__BB0_45:
	setp.ne.s32 	%p51, %r143, %r76;
	mov.f32 	%f74, 0f7FFFFFFF;
	@%p51 bra 	$L__BB0_47;
	div.rn.f64 	%fd72, %fd92, %fd13;
	cvt.rn.f32.f64 	%f74, %fd72;
$L__BB0_47:
	st.global.f32 	[%rd22], %f74;
	bra.uni 	$L__BB0_49;
$L__BB0_48:
	mov.b32 	%r115, 2147483647;
	st.global.u32 	[%rd24+4], %r115;
$L__BB0_49:
	ld.global.f32 	%f22, [%rd23+8];
	setp.num.f32 	%p52, %f22, %f22;
	@%p52 bra 	$L__BB0_51;
	mov.b32 	%r116, 2147483647;
	st.global.u32 	[%rd24+8], %r116;
	bra.uni 	$L__BB0_58;
$L__BB0_51:
	setp.lt.s32 	%p53, %r143, %r76;
	cvt.f64.f32 	%fd23, %f22;
	add.f64 	%fd73, %fd92, %fd23;
	selp.f64 	%fd92, %fd73, %fd92, %p53;
	selp.u32 	%r117, 1, 0, %p53;
	add.s32 	%r143, %r143, %r117;
	add.s32 	%r118, %r138, -1;
	setp.lt.s32 	%p54, %r118, %r12;
	@%p54 bra 	$L__BB0_57;
	setp.eq.s32 	%p55, %r137, 1;
	@%p55 bra 	$L__BB0_54;
	ld.global.f32 	%f58, [%rd25+8];
	cvt.f64.f32 	%fd74, %f58;
	sub.f64 	%fd75, %fd23, %fd74;
	add.f64 	%fd92, %fd92, %fd75;
	div.rn.f64 	%fd76, %fd92, %fd13;
	cvt.rn.f32.f64 	%f59, %fd76;
	st.global.f32 	[%rd24+8], %f59;
	bra.uni 	$L__BB0_58;
$L__BB0_54:
	setp.ne.s32 	%p56, %r143, %r76;
	mov.f32 	%f75, 0f7FFFFFFF;
	@%p56 bra 	$L__BB0_56;
	div.rn.f64 	%fd77, %fd92, %fd13;
	cvt.rn.f32.f64 	%f75, %fd77;
$L__BB0_56:
	st.global.f32 	[%rd22], %f75;
	bra.uni 	$L__BB0_58;
$L__BB0_57:
	mov.b32 	%r119, 2147483647;
	st.global.u32 	[%rd24+8], %r119;
$L__BB0_58:
	ld.global.f32 	%f25, [%rd23+12];
	setp.num.f32 	%p57, %f25, %f25;
	@%p57 bra 	$L__BB0_60;
	mov.b32 	%r120, 2147483647;
	st.global.u32 	[%rd24+12], %r120;
	bra.uni 	$L__BB0_67;
$L__BB0_60:
	setp.lt.s32 	%p58, %r143, %r76;
	cvt.f64.f32 	%fd27, %f25;
	add.f64 	%fd78, %fd92, %fd27;
	selp.f64 	%fd92, %fd78, %fd92, %p58;
	selp.u32 	%r121, 1, 0, %p58;
	add.s32 	%r143, %r143, %r121;
	setp.lt.s32 	%p59, %r138, %r12;
	@%p59 bra 	$L__BB0_66;
	setp.eq.s32 	%p60, %r137, 2;
	@%p60 bra 	$L__BB0_63;
	ld.global.f32 	%f61, [%rd25+12];
	cvt.f64.f32 	%fd79, %f61;
	sub.f64 	%fd80, %fd27, %fd79;
	add.f64 	%fd92, %fd92, %fd80;
	div.rn.f64 	%fd81, %fd92, %fd13;
	cvt.rn.f32.f64 	%f62, %fd81;
	st.global.f32 	[%rd24+12], %f62;
	bra.uni 	$L__BB0_67;
$L__BB0_63:
	setp.ne.s32 	%p61, %r143, %r76;
	mov.f32 	%f76, 0f7FFFFFFF;
	@%p61 bra 	$L__BB0_65;
	div.rn.f64 	%fd82, %fd92, %fd13;
	cvt.rn.f32.f64 	%f76, %fd82;
$L__BB0_65:
	st.global.f32 	[%rd22], %f76;
	bra.uni 	$L__BB0_67;
$L__BB0_66:
	mov.b32 	%r122, 2147483647;
	st.global.u32 	[%rd24+12], %r122;
$L__BB0_67:
	add.s32 	%r138, %r138, 4;
	add.s32 	%r137, %r137, -4;
	add.s32 	%r136, %r136, 4;
	add.s32 	%r135, %r135, 4;
	add.s32 	%r134, %r134, 4;
	setp.ne.s32 	%p62, %r134, 0;
	@%p62 bra 	$L__BB0_31;
	add.s32 	%r144, %r138, -3;
$L__BB0_69:
	setp.eq.s32 	%p63, %r24, 0;
	@%p63 bra 	$L__BB0_81;
	add.s32 	%r147, %r144, %r2;
	sub.s32 	%r150, %r147, %r76;
	sub.s32 	%r123, %r144, %r7;
	sub.s32 	%r124, %r123, %r76;
	sub.s32 	%r149, %r124, %r71;
	add.s32 	%r148, %r144, 2;
	neg.s32 	%r146, %r24;
$L__BB0_71:
	.pragma "nounroll";
	mul.wide.s32 	%rd113, %r147, 4;
	add.s64 	%rd26, %rd6, %rd113;
	add.s64 	%rd114, %rd7, %rd113;
	ld.global.f32 	%f28, [%rd114];
	setp.num.f32 	%p64, %f28, %f28;
	@%p64 bra 	$L__BB0_73;
	mov.b32 	%r125, 2147483647;
	st.global.u32 	[%rd26], %r125;
	bra.uni 	$L__BB0_80;
$L__BB0_73:
	setp.lt.s32 	%p65, %r143, %r76;
	cvt.f64.f32 	%fd33, %f28;
	add.f64 	%fd83, %fd92, %fd33;
	selp.f64 	%fd92, %fd83, %fd92, %p65;
	selp.u32 	%r126, 1, 0, %p65;
	add.s32 	%r143, %r143, %r126;
	add.s32 	%r127, %r148, -2;
	setp.lt.s32 	%p66, %r127, %r12;
	@%p66 bra 	$L__BB0_79;
	setp.eq.s32 	%p67, %r149, -2;
	@%p67 bra 	$L__BB0_76;
	mul.wide.s32 	%rd115, %r150, 4;
	add.s64 	%rd116, %rd7, %rd115;
	ld.global.f32 	%f64, [%rd116];
	cvt.f64.f32 	%fd84, %f64;
	sub.f64 	%fd85, %fd33, %fd84;
	add.f64 	%fd92, %fd92, %fd85;
	div.rn.f64 	%fd86, %fd92, %fd13;
	cvt.rn.f32.f64 	%f65, %fd86;
	st.global.f32 	[%rd26], %f65;
	bra.uni 	$L__BB0_80;
$L__BB0_76:
	setp.ne.s32 	%p68, %r143, %r76;
	mov.f32 	%f77, 0f7FFFFFFF;
	@%p68 bra 	$L__BB0_78;
	div.rn.f64 	%fd87, %fd92, %fd13;
	cvt.rn.f32.f64 	%f77, %fd87;
$L__BB0_78:
	st.global.f32 	[%rd22], %f77;
	bra.uni 	$L__BB0_80;
$L__BB0_79:
	mov.b32 	%r128, 2147483647;
	st.global.u32 	[%rd26], %r128;
$L__BB0_80:
	add.s32 	%r150, %r150, 1;
	add.s32 	%r149, %r149, 1;
	add.s32 	%r148, %r148, 1;
	add.s32 	%r147, %r147, 1;
	add.s32 	%r146, %r146, 1;
	setp.ne.s32 	%p69, %r146, 0;
	@%p69 bra 	$L__BB0_71;
$L__BB0_81:
	ret;

}
	// .globl	stochf_many_series_one_param_f32
.visible .entry stochf_many_series_one_param_f32(
	.param .u64 .ptr .align 1 stochf_many_series_one_param_f32_param_0,
	.param .u64 .ptr .align 1 stochf_many_series_one_param_f32_param_1,
	.param .u64 .ptr .align 1 stochf_many_series_one_param_f32_param_2,
	.param .u64 .ptr .align 1 stochf_many_series_one_param_f32_param_3,
	.param .u32 stochf_many_series_one_param_f32_param_4,
	.param .u32 stochf_many_series_one_param_f32_param_5,
	.param .u32 stochf_many_series_one_param_f32_param_6,
	.param .u32 stochf_many_series_one_param_f32_param_7,
	.param .u32 stochf_many_series_one_param_f32_param_8,
	.param .u64 .ptr .align 1 stochf_many_series_one_param_f32_param_9,
	.param .u64 .ptr .align 1 stochf_many_series_one_param_f32_param_10
)
{
	.reg .pred 	%p<47>;
	.reg .b32 	%r<90>;
	.reg .b32 	%f<32>;
	.reg .b64 	%rd<127>;
	.reg .b64 	%fd<51>;

	ld.param.u64 	%rd18, [stochf_many_series_one_param_f32_param_3];
	ld.param.u32 	%r44, [stochf_many_series_one_param_f32_param_4];
	ld.param.u32 	%r45, [stochf_many_series_one_param_f32_param_5];
	ld.param.u32 	%r46, [stochf_many_series_one_param_f32_param_6];
	ld.param.u32 	%r47, [stochf_many_series_one_param_f32_param_7];
	ld.param.u64 	%rd19, [stochf_many_series_one_param_f32_param_9];
	ld.param.u64 	%rd20, [stochf_many_series_one_param_f32_param_10];
	cvta.to.global.u64 	%rd1, %rd20;
	cvta.to.global.u64 	%rd2, %rd19;
	mov.u32 	%r49, %ctaid.x;
	mov.u32 	%r50, %ntid.x;
	mov.u32 	%r51, %tid.x;
	mad.lo.s32 	%r1, %r49, %r50, %r51;
	setp.ge.s32 	%p1, %r1, %r44;
	@%p1 bra 	$L__BB1_57;
	cvta.to.global.u64 	%rd21, %rd18;
	cvt.s64.s32 	%rd3, %r1;
	mul.wide.s32 	%rd22, %r1, 4;
	add.s64 	%rd23, %rd21, %rd22;
	ld.global.nc.u32 	%r2, [%rd23];
	setp.lt.s32 	%p2, %r45, 1;
	@%p2 bra 	$L__BB1_13;
	cvt.s64.s32 	%rd4, %r44;
	and.b32  	%r3, %r45, 7;
	setp.lt.u32 	%p3, %r45, 8;
	mov.b32 	%r77, 0;
	@%p3 bra 	$L__BB1_5;
	and.b32  	%r77, %r45, 2147483640;
	neg.s32 	%r75, %r77;
	shl.b64 	%rd126, %rd3, 2;
	shl.b64 	%rd26, %rd4, 2;
	shl.b64 	%rd41, %rd4, 5;
$L__BB1_4:
	.pragma "nounroll";
	add.s64 	%rd24, %rd2, %rd126;
	mov.b32 	%r53, 2147483647;
	st.global.u32 	[%rd24], %r53;
	add.s64 	%rd25, %rd1, %rd126;
	st.global.u32 	[%rd25], %r53;
	add.s64 	%rd27, %rd24, %rd26;
	st.global.u32 	[%rd27], %r53;
	add.s64 	%rd28, %rd25, %rd26;
	st.global.u32 	[%rd28], %r53;
	add.s64 	%rd29, %rd27, %rd26;
	st.global.u32 	[%rd29], %r53;
	add.s64 	%rd30, %rd28, %rd26;
	st.global.u32 	[%rd30], %r53;
	add.s64 	%rd31, %rd29, %rd26;
	st.global.u32 	[%rd31], %r53;
	add.s64 	%rd32, %rd30, %rd26;
	st.global.u32 	[%rd32], %r53;
	add.s64 	%rd33, %rd31, %rd26;
	st.global.u32 	[%rd33], %r53;
	add.s64 	%rd34, %rd32, %rd26;
	st.global.u32 	[%rd34], %r53;
	add.s64 	%rd35, %rd33, %rd26;
	st.global.u32 	[%rd35], %r53;
	add.s64 	%rd36, %rd34, %rd26;
	st.global.u32 	[%rd36], %r53;
	add.s64 	%rd37, %rd35, %rd26;
	st.global.u32 	[%rd37], %r53;
	add.s64 	%rd38, %rd36, %rd26;
	st.global.u32 	[%rd38], %r53;
	add.s64 	%rd39, %rd37, %rd26;
	st.global.u32 	[%rd39], %r53;
	add.s64 	%rd40, %rd38, %rd26;
	st.global.u32 	[%rd40], %r53;
	add.s32 	%r75, %r75, 8;
	add.s64 	%rd126, %rd126, %rd41;
	setp.ne.s32 	%p4, %r75, 0;
	@%p4 bra 	$L__BB1_4;
$L__BB1_5:
	setp.eq.s32 	%p5, %r3, 0;
	@%p5 bra 	$L__BB1_13;
	and.b32  	%r9, %r45, 3;
	setp.lt.u32 	%p6, %r3, 4;
	@%p6 bra 	$L__BB1_8;
	cvt.u64.u32 	%rd42, %r77;
	mad.lo.s64 	%rd43, %rd42, %rd4, %rd3;
	shl.b64 	%rd44, %rd43, 2;
	add.s64 	%rd45, %rd2, %rd44;
	mov.b32 	%r54, 2147483647;
	st.global.u32 	[%rd45], %r54;
	add.s64 	%rd46, %rd1, %rd44;
	st.global.u32 	[%rd46], %r54;
	shl.b64 	%rd47, %rd4, 2;
	add.s64 	%rd48, %rd45, %rd47;
	st.global.u32 	[%rd48], %r54;
	add.s64 	%rd49, %rd46, %rd47;
	st.global.u32 	[%rd49], %r54;
	add.s64 	%rd50, %rd48, %rd47;
	st.global.u32 	[%rd50], %r54;
	add.s64 	%rd51, %rd49, %rd47;
	st.global.u32 	[%rd51], %r54;
	add.s64 	%rd52, %rd50, %rd47;
	st.global.u32 	[%rd52], %r54;
	add.s64 	%rd53, %rd51, %rd47;
	st.global.u32 	[%rd53], %r54;
	add.s32 	%r77, %r77, 4;
$L__BB1_8:
	setp.eq.s32 	%p7, %r9, 0;
	@%p7 bra 	$L__BB1_13;
	setp.eq.s32 	%p8, %r9, 1;
	@%p8 bra 	$L__BB1_11;
	cvt.u64.u32 	%rd54, %r77;
	mad.lo.s64 	%rd55, %rd54, %rd4, %rd3;
	shl.b64 	%rd56, %rd55, 2;
	add.s64 	%rd57, %rd2, %rd56;
	mov.b32 	%r55, 2147483647;
	st.global.u32 	[%rd57], %r55;
	add.s64 	%rd58, %rd1, %rd56;
	st.global.u32 	[%rd58], %r55;
	shl.b64 	%rd59, %rd4, 2;
	add.s64 	%rd60, %rd57, %rd59;
	st.global.u32 	[%rd60], %r55;
	add.s64 	%rd61, %rd58, %rd59;
	st.global.u32 	[%rd61], %r55;
	add.s32 	%r77, %r77, 2;
$L__BB1_11:
	and.b32  	%r56, %r45, 1;
	setp.eq.b32 	%p9, %r56, 1;
	not.pred 	%p10, %p9;
	@%p10 bra 	$L__BB1_13;
	cvt.u64.u32 	%rd62, %r77;
	mad.lo.s64 	%rd63, %rd62, %rd4, %rd3;
	shl.b64 	%rd64, %rd63, 2;
	add.s64 	%rd65, %rd2, %rd64;
	mov.b32 	%r57, 2147483647;
	st.global.u32 	[%rd65], %r57;
	add.s64 	%rd66, %rd1, %rd64;
	st.global.u32 	[%rd66], %r57;
$L__BB1_13:
	setp.lt.s32 	%p11, %r2, 0;
	setp.ge.s32 	%p12, %r2, %r45;
	setp.lt.s32 	%p13, %r46, 1;
	or.pred  	%p14, %p11, %p13;
	or.pred  	%p15, %p14, %p12;
	setp.lt.s32 	%p16, %r47, 1;
	or.pred  	%p17, %p16, %p15;
	@%p17 bra 	$L__BB1_57;
	add.s32 	%r84, %r2, %r46;
	add.s32 	%r88, %r84, -1;
	add.s32 	%r82, %r47, -1;
	add.s32 	%r17, %r82, %r88;
	setp.gt.s32 	%p18, %r84, %r45;
	@%p18 bra 	$L__BB1_57;
	ld.param.u64 	%rd124, [stochf_many_series_one_param_f32_param_1];
	ld.param.u64 	%rd123, [stochf_many_series_one_param_f32_param_0];
	cvt.s64.s32 	%rd8, %r44;
	cvta.to.global.u64 	%rd9, %rd123;
	cvta.to.global.u64 	%rd10, %rd124;
	mov.u32 	%r79, %r88;
$L__BB1_16:
	sub.s32 	%r80, %r79, %r46;
	mov.f64 	%fd46, 0dFFF0000000000000;
	mov.f64 	%fd45, 0d7FF0000000000000;
$L__BB1_17:
	add.s32 	%r80, %r80, 1;
	cvt.s64.s32 	%rd67, %r80;
	mad.lo.s64 	%rd68, %rd67, %rd8, %rd3;
	shl.b64 	%rd69, %rd68, 2;
	add.s64 	%rd70, %rd9, %rd69;
	ld.global.nc.f32 	%f1, [%rd70];
	add.s64 	%rd71, %rd10, %rd69;
	ld.global.nc.f32 	%f16, [%rd71];
	setp.nan.f32 	%p19, %f1, %f1;
	setp.nan.f32 	%p20, %f16, %f16;
	or.pred  	%p21, %p19, %p20;
	mov.f32 	%f28, 0f7FFFFFFF;
	@%p21 bra 	$L__BB1_23;
	cvt.f64.f32 	%fd22, %f16;
	cvt.f64.f32 	%fd23, %f1;
	max.f64 	%fd46, %fd46, %fd23;
	min.f64 	%fd45, %fd45, %fd22;
	setp.lt.s32 	%p22, %r80, %r79;
	@%p22 bra 	$L__BB1_17;
	ld.param.u64 	%rd125, [stochf_many_series_one_param_f32_param_2];
	cvt.u64.u32 	%rd72, %r79;
	mad.lo.s64 	%rd73, %rd72, %rd8, %rd3;
	cvta.to.global.u64 	%rd74, %rd125;
	shl.b64 	%rd75, %rd73, 2;
	add.s64 	%rd76, %rd74, %rd75;
	ld.global.nc.f32 	%f18, [%rd76];
	cvt.f64.f32 	%fd6, %f18;
	setp.nan.f32 	%p23, %f18, %f18;
	@%p23 bra 	$L__BB1_23;
	sub.f64 	%fd5, %fd46, %fd45;
	setp.eq.f64 	%p24, %fd5, 0d0000000000000000;
	@%p24 bra 	$L__BB1_22;
	sub.f64 	%fd24, %fd6, %fd45;
	div.rn.f64 	%fd25, %fd24, %fd5;
	mul.f64 	%fd26, %fd25, 0d4059000000000000;
	cvt.rn.f32.f64 	%f28, %fd26;
	bra.uni 	$L__BB1_23;
$L__BB1_22:
	setp.eq.f64 	%p25, %fd46, %fd6;
	selp.f32 	%f28, 0f42C80000, 0f00000000, %p25;
$L__BB1_23:
	cvt.u64.u32 	%rd77, %r79;
	mad.lo.s64 	%rd78, %rd77, %rd8, %rd3;
	shl.b64 	%rd79, %rd78, 2;
	add.s64 	%rd80, %rd2, %rd79;
	st.global.f32 	[%rd80], %f28;
	add.s32 	%r79, %r79, 1;
	setp.eq.s32 	%p26, %r79, %r45;
	@%p26 bra 	$L__BB1_24;
	bra.uni 	$L__BB1_16;
$L__BB1_24:
	ld.param.u32 	%r74, [stochf_many_series_one_param_f32_param_8];
	setp.ne.s32 	%p27, %r74, 0;
	@%p27 bra 	$L__BB1_57;
	cvt.rn.f64.u32 	%fd7, %r47;
	cvt.u64.u32 	%rd81, %r17;
	mad.lo.s64 	%rd82, %rd81, %rd8, %rd3;
	shl.b64 	%rd83, %rd82, 2;
	add.s64 	%rd11, %rd1, %rd83;
	sub.s32 	%r59, %r45, %r84;
	add.s32 	%r23, %r59, 1;
	setp.eq.s32 	%p28, %r45, %r84;
	mov.f64 	%fd49, 0d0000000000000000;
	mov.b32 	%r87, 0;
	@%p28 bra 	$L__BB1_47;
	sub.s32 	%r83, %r84, %r47;
	and.b32  	%r61, %r23, -2;
	neg.s32 	%r81, %r61;
	mov.f64 	%fd49, 0d0000000000000000;
	mov.b32 	%r87, 0;
$L__BB1_27:
	add.s32 	%r31, %r84, -1;
	cvt.u64.u32 	%rd84, %r31;
	mad.lo.s64 	%rd12, %rd84, %rd8, %rd3;
	shl.b64 	%rd85, %rd12, 2;
	add.s64 	%rd86, %rd2, %rd85;
	ld.global.f32 	%f6, [%rd86];
	setp.nan.f32 	%p29, %f6, %f6;
	@%p29 bra 	$L__BB1_35;
	setp.lt.s32 	%p30, %r87, %r47;
	cvt.f64.f32 	%fd9, %f6;
	add.f64 	%fd29, %fd49, %fd9;
	selp.f64 	%fd49, %fd29, %fd49, %p30;
	selp.u32 	%r63, 1, 0, %p30;
	add.s32 	%r87, %r87, %r63;
	setp.ge.s32 	%p31, %r31, %r17;
	@%p31 bra 	$L__BB1_30;
	add.s64 	%rd96, %rd1, %rd85;
	mov.b32 	%r65, 2147483647;
	st.global.u32 	[%rd96], %r65;
	bra.uni 	$L__BB1_36;
$L__BB1_30:
	setp.ne.s32 	%p32, %r82, 0;
	@%p32 bra 	$L__BB1_34;
	setp.ne.s32 	%p33, %r87, %r47;
	mov.f32 	%f29, 0f7FFFFFFF;
	@%p33 bra 	$L__BB1_33;
	div.rn.f64 	%fd33, %fd49, %fd7;
	cvt.rn.f32.f64 	%f29, %fd33;
$L__BB1_33:
	st.global.f32 	[%rd11], %f29;
	bra.uni 	$L__BB1_36;
$L__BB1_34:
	add.s32 	%r64, %r83, -1;
	cvt.s64.s32 	%rd89, %r64;
	mad.lo.s64 	%rd90, %rd89, %rd8, %rd3;
	shl.b64 	%rd91, %rd90, 2;
	add.s64 	%rd92, %rd2, %rd91;
	ld.global.f32 	%f19, [%rd92];
	cvt.f64.f32 	%fd30, %f19;
	sub.f64 	%fd31, %fd9, %fd30;
	add.f64 	%fd49, %fd49, %fd31;
	div.rn.f64 	%fd32, %fd49, %fd7;
	cvt.rn.f32.f64 	%f20, %fd32;
	add.s64 	%rd94, %rd1, %rd85;
	st.global.f32 	[%rd94], %f20;
	bra.uni 	$L__BB1_36;
$L__BB1_35:
	add.s64 	%rd88, %rd1, %rd85;
	mov.b32 	%r62, 2147483647;
	st.global.u32 	[%rd88], %r62;
$L__BB1_36:
	cvt.u64.u32 	%rd97, %r84;
	mad.lo.s64 	%rd13, %rd97, %rd8, %rd3;
	shl.b64 	%rd98, %rd13, 2;
	add.s64 	%rd99, %rd2, %rd98;
	ld.global.f32 	%f9, [%rd99];
	setp.num.f32 	%p34, %f9, %f9;
	@%p34 bra 	$L__BB1_38;
	add.s64 	%rd101, %rd1, %rd98;
	mov.b32 	%r66, 2147483647;
	st.global.u32 	[%rd101], %r66;
	bra.uni 	$L__BB1_45;
$L__BB1_38:
	setp.lt.s32 	%p35, %r87, %r47;
	cvt.f64.f32 	%fd13, %f9;
	add.f64 	%fd34, %fd49, %fd13;
	selp.f64 	%fd49, %fd34, %fd49, %p35;
	selp.u32 	%r67, 1, 0, %p35;
	add.s32 	%r87, %r87, %r67;
	setp.lt.s32 	%p36, %r84, %r17;
	@%p36 bra 	$L__BB1_44;
	setp.eq.s32 	%p37, %r82, 1;
	@%p37 bra 	$L__BB1_41;
	cvt.s64.s32 	%rd102, %r83;
	mad.lo.s64 	%rd103, %rd102, %rd8, %rd3;
	shl.b64 	%rd104, %rd103, 2;
	add.s64 	%rd105, %rd2, %rd104;
	ld.global.f32 	%f22, [%rd105];
	cvt.f64.f32 	%fd35, %f22;
	sub.f64 	%fd36, %fd13, %fd35;
	add.f64 	%fd49, %fd49, %fd36;
	div.rn.f64 	%fd37, %fd49, %fd7;
	cvt.rn.f32.f64 	%f23, %fd37;
	add.s64 	%rd107, %rd1, %rd98;
	st.global.f32 	[%rd107], %f23;
	bra.uni 	$L__BB1_45;
$L__BB1_41:
	setp.ne.s32 	%p38, %r87, %r47;
	mov.f32 	%f30, 0f7FFFFFFF;
	@%p38 bra 	$L__BB1_43;
	div.rn.f64 	%fd38, %fd49, %fd7;
	cvt.rn.f32.f64 	%f30, %fd38;
$L__BB1_43:
	st.global.f32 	[%rd11], %f30;
	bra.uni 	$L__BB1_45;
$L__BB1_44:
	add.s64 	%rd109, %rd1, %rd98;
	mov.b32 	%r68, 2147483647;
	st.global.u32 	[%rd109], %r68;
$L__BB1_45:
	add.s32 	%r84, %r84, 2;
	add.s32 	%r83, %r83, 2;
	add.s32 	%r82, %r82, -2;
	add.s32 	%r81, %r81, 2;
	setp.ne.s32 	%p39, %r81, 0;
	@%p39 bra 	$L__BB1_27;
	add.s32 	%r88, %r84, -1;
$L__BB1_47:
	and.b32  	%r69, %r23, 1;
	setp.eq.b32 	%p40, %r69, 1;
	not.pred 	%p41, %p40;
	@%p41 bra 	$L__BB1_57;
	cvt.u64.u32 	%rd110, %r88;
	mad.lo.s64 	%rd14, %rd110, %rd8, %rd3;
	shl.b64 	%rd111, %rd14, 2;
	add.s64 	%rd112, %rd2, %rd111;
	ld.global.f32 	%f12, [%rd112];
	setp.num.f32 	%p42, %f12, %f12;
	@%p42 bra 	$L__BB1_50;
	add.s64 	%rd114, %rd1, %rd111;
	mov.b32 	%r70, 2147483647;
	st.global.u32 	[%rd114], %r70;
	bra.uni 	$L__BB1_57;
$L__BB1_50:
	setp.lt.s32 	%p43, %r87, %r47;
	cvt.f64.f32 	%fd18, %f12;
	add.f64 	%fd39, %fd49, %fd18;
	selp.f64 	%fd19, %fd39, %fd49, %p43;
	selp.u32 	%r71, 1, 0, %p43;
	add.s32 	%r43, %r87, %r71;
	setp.lt.s32 	%p44, %r88, %r17;
	@%p44 bra 	$L__BB1_56;
	setp.eq.s32 	%p45, %r88, %r17;
	@%p45 bra 	$L__BB1_53;
	sub.s32 	%r72, %r88, %r47;
	cvt.s64.s32 	%rd115, %r72;
	mad.lo.s64 	%rd116, %rd115, %rd8, %rd3;
	shl.b64 	%rd117, %rd116, 2;
	add.s64 	%rd118, %rd2, %rd117;
	ld.global.f32 	%f25, [%rd118];
	cvt.f64.f32 	%fd40, %f25;
	sub.f64 	%fd41, %fd18, %fd40;
	add.f64 	%fd42, %fd19, %fd41;
	div.rn.f64 	%fd43, %fd42, %fd7;
	cvt.rn.f32.f64 	%f26, %fd43;
	add.s64 	%rd120, %rd1, %rd111;
	st.global.f32 	[%rd120], %f26;
	bra.uni 	$L__BB1_57;
$L__BB1_53:
	setp.ne.s32 	%p46, %r43, %r47;
	mov.f32 	%f31, 0f7FFFFFFF;
	@%p46 bra 	$L__BB1_55;
	div.rn.f64 	%fd44, %fd19, %fd7;
	cvt.rn.f32.f64 	%f31, %fd44;
$L__BB1_55:
	st.global.f32 	[%rd11], %f31;
	bra.uni 	$L__BB1_57;
$L__BB1_56:
	add.s64 	%rd122, %rd1, %rd111;
	mov.b32 	%r73, 2147483647;
	st.global.u32 	[%rd122], %r73;
$L__BB1_57:
	ret;

}


// ===== COMPILED SASS (sm_100) =====

	.target	sm_100

	.elftype	@"ET_EXEC"


//--------------------- .note.nv.tkinfo           --------------------------
	.section	.note.nv.tkinfo,"",@"SHT_NOTE"
	.sectionflags	@"SHF_NOTE_NV_TKINFO"
	.tkinfo
        /*0018*/ 	.word	0x00000002
        /*0030*/ 	.string	""
        /*0030*/ 	.string	"ptxas"
        /*0030*/ 	.string	"Cuda compilation tools, release 13.0, V13.0.88"
        /*0030*/ 	.string	"Build cuda_13.0.r13.0/compiler.36424714_0"
        /*0030*/ 	.string	"-arch sm_100 -m 64 "



//--------------------- .note.nv.cuinfo           --------------------------
	.section	.note.nv.cuinfo,"",@"SHT_NOTE"
	.sectionflags	@"SHF_NOTE_NV_CUINFO"
        /*0018*/ 	.short	0x0002
        /*001a*/ 	.short	0x0064
        /*001c*/ 	.short	0x0082
	.zero		2


//--------------------- .nv.info                  --------------------------
	.section	.nv.info,"",@"SHT_CUDA_INFO"
	.align	4


	//----- nvinfo : EIATTR_REGCOUNT
	.align		4
        /*0000*/ 	.byte	0x04, 0x2f
        /*0002*/ 	.short	(.L_1 - .L_0)
	.align		4
.L_0:
        /*0004*/ 	.word	index@(stochf_batch_f32)
        /*0008*/ 	.word	0x0000002a


	//----- nvinfo : EIATTR_FRAME_SIZE
	.align		4
.L_1:
        /*000c*/ 	.byte	0x04, 0x11
        /*000e*/ 	.short	(.L_3 - .L_2)
	.align		4
.L_2:
        /*0010*/ 	.word	index@($__internal_1_$__cuda_sm20_div_rn_f64_full)
        /*0014*/ 	.word	0x00000000


	//----- nvinfo : EIATTR_FRAME_SIZE
	.align		4
.L_3:
        /*0018*/ 	.byte	0x04, 0x11
        /*001a*/ 	.short	(.L_5 - .L_4)
	.align		4
.L_4:
        /*001c*/ 	.word	index@(stochf_batch_f32)
        /*0020*/ 	.word	0x00000000


	//----- nvinfo : EIATTR_REGCOUNT
	.align		4
.L_5:
        /*0024*/ 	.byte	0x04, 0x2f
        /*0026*/ 	.short	(.L_7 - .L_6)
	.align		4
.L_6:
        /*0028*/ 	.word	index@(stochf_many_series_one_param_f32)
        /*002c*/ 	.word	0x00000028


	//----- nvinfo : EIATTR_FRAME_SIZE
	.align		4
.L_7:
        /*0030*/ 	.byte	0x04, 0x11
        /*0032*/ 	.short	(.L_9 - .L_8)
	.align		4
.L_8:
        /*0034*/ 	.word	index@($__internal_0_$__cuda_sm20_div_rn_f64_full)
        /*0038*/ 	.word	0x00000000


	//----- nvinfo : EIATTR_FRAME_SIZE
	.align		4
.L_9:
        /*003c*/ 	.byte	0x04, 0x11
        /*003e*/ 	.short	(.L_11 - .L_10)
	.align		4
.L_10:
        /*0040*/ 	.word	index@(stochf_many_series_one_param_f32)
        /*0044*/ 	.word	0x00000000


	//----- nvinfo : EIATTR_MIN_STACK_SIZE
	.align		4
.L_11:
        /*0048*/ 	.byte	0x04, 0x12
        /*004a*/ 	.short	(.L_13 - .L_12)
	.align		4
.L_12:
        /*004c*/ 	.word	index@(stochf_many_series_one_param_f32)
        /*0050*/ 	.word	0x00000000


	//----- nvinfo : EIATTR_MIN_STACK_SIZE
	.align		4
.L_13:
        /*0054*/ 	.byte	0x04, 0x12
        /*0056*/ 	.short	(.L_15 - .L_14)
	.align		4
.L_14:
        /*0058*/ 	.word	index@(stochf_batch_f32)
        /*005c*/ 	.word	0x00000000
.L_15:


//--------------------- .nv.compat                --------------------------
	.section	.nv.compat,"",@"SHT_CUDA_COMPAT_INFO"
	.align	4
        /*0000*/ 	.byte	0x02, 0x09, 0x00, 0x00, 0x02, 0x02, 0x01, 0x00, 0x02, 0x05, 0x05, 0x00, 0x03, 0x07, 0x01, 0x01
        /*0010*/ 	.byte	0x02, 0x03, 0x00, 0x00, 0x02, 0x06, 0x01, 0x00, 0x04, 0x0b, 0x08, 0x00, 0x01, 0x00, 0x00, 0x00
        /*0020*/ 	.byte	0x00, 0x00, 0x00, 0x00


//--------------------- .nv.info.stochf_many_series_one_param_f32 --------------------------
	.section	.nv.info.stochf_many_series_one_param_f32,"",@"SHT_CUDA_INFO"
	.sectionflags	@""
	.align	4


	//----- nvinfo : EIATTR_CUDA_API_VERSION
	.align		4
        /*0000*/ 	.byte	0x04, 0x37
        /*0002*/ 	.short	(.L_17 - .L_16)
.L_16:
        /*0004*/ 	.word	0x00000082


	//----- nvinfo : EIATTR_KPARAM_INFO
	.align		4
.L_17:
        /*0008*/ 	.byte	0x04, 0x17
        /*000a*/ 	.short	(.L_19 - .L_18)
.L_18:
        /*000c*/ 	.word	0x00000000
        /*0010*/ 	.short	0x000a
        /*0012*/ 	.short	0x0040
        /*0014*/ 	.byte	0x00, 0xf5, 0x21, 0x00


	//----- nvinfo : EIATTR_KPARAM_INFO
	.align		4
.L_19:
        /*0018*/ 	.byte	0x04, 0x17
        /*001a*/ 	.short	(.L_21 - .L_20)
.L_20:
        /*001c*/ 	.word	0x00000000
        /*0020*/ 	.short	0x0009
        /*0022*/ 	.short	0x0038
        /*0024*/ 	.byte	0x00, 0xf5, 0x21, 0x00


	//----- nvinfo : EIATTR_KPARAM_INFO
	.align		4
.L_21:
        /*0028*/ 	.byte	0x04, 0x17
        /*002a*/ 	.short	(.L_23 - .L_22)
.L_22:
        /*002c*/ 	.word	0x00000000
        /*0030*/ 	.short	0x0008
        /*0032*/ 	.short	0x0030
        /*0034*/ 	.byte	0x00, 0xf0, 0x11, 0x00


	//----- nvinfo : EIATTR_KPARAM_INFO
	.align		4
.L_23:
        /*0038*/ 	.byte	0x04, 0x17
        /*003a*/ 	.short	(.L_25 - .L_24)
.L_24:
        /*003c*/ 	.word	0x00000000
        /*0040*/ 	.short	0x0007
        /*0042*/ 	.short	0x002c
        /*0044*/ 	.byte	0x00, 0xf0, 0x11, 0x00


	//----- nvinfo : EIATTR_KPARAM_INFO
	.align		4
.L_25:
        /*0048*/ 	.byte	0x04, 0x17
        /*004a*/ 	.short	(.L_27 - .L_26)
.L_26:
        /*004c*/ 	.word	0x00000000
        /*0050*/ 	.short	0x0006
        /*0052*/ 	.short	0x0028
        /*0054*/ 	.byte	0x00, 0xf0, 0x11, 0x00


	//----- nvinfo : EIATTR_KPARAM_INFO
	.align		4
.L_27:
        /*0058*/ 	.byte	0x04, 0x17
        /*005a*/ 	.short	(.L_29 - .L_28)
.L_28:
        /*005c*/ 	.word	0x00000000
        /*0060*/ 	.short	0x0005
        /*0062*/ 	.short	0x0024
        /*0064*/ 	.byte	0x00, 0xf0, 0x11, 0x00


	//----- nvinfo : EIATTR_KPARAM_INFO
	.align		4
.L_29:
        /*0068*/ 	.byte	0x04, 0x17
        /*006a*/ 	.short	(.L_31 - .L_30)
.L_30:
        /*006c*/ 	.word	0x00000000
        /*0070*/ 	.short	0x0004
        /*0072*/ 	.short	0x0020
        /*0074*/ 	.byte	0x00, 0xf0, 0x11, 0x00


	//----- nvinfo : EIATTR_KPARAM_INFO
	.align		4
.L_31:
        /*0078*/ 	.byte	0x04, 0x17
        /*007a*/ 	.short	(.L_33 - .L_32)
.L_32:
        /*007c*/ 	.word	0x00000000
        /*0080*/ 	.short	0x0003
        /*0082*/ 	.short	0x0018
        /*0084*/ 	.byte	0x00, 0xf5, 0x21, 0x00


	//----- nvinfo : EIATTR_KPARAM_INFO
	.align		4
.L_33:
        /*0088*/ 	.byte	0x04, 0x17
        /*008a*/ 	.short	(.L_35 - .L_34)
.L_34:
        /*008c*/ 	.word	0x00000000
        /*0090*/ 	.short	0x0002
        /*0092*/ 	.short	0x0010
        /*0094*/ 	.byte	0x00, 0xf5, 0x21, 0x00


	//----- nvinfo : EIATTR_KPARAM_INFO
	.align		4
.L_35:
        /*0098*/ 	.byte	0x04, 0x17
        /*009a*/ 	.short	(.L_37 - .L_36)
.L_36:
        /*009c*/ 	.word	0x00000000
        /*00a0*/ 	.short	0x0001
        /*00a2*/ 	.short	0x0008
        /*00a4*/ 	.byte	0x00, 0xf5, 0x21, 0x00


	//----- nvinfo : EIATTR_KPARAM_INFO
	.align		4
.L_37:
        /*00a8*/ 	.byte	0x04, 0x17
        /*00aa*/ 	.short	(.L_39 - .L_38)
.L_38:
        /*00ac*/ 	.word	0x00000000
        /*00b0*/ 	.short	0x0000
        /*00b2*/ 	.short	0x0000
        /*00b4*/ 	.byte	0x00, 0xf5, 0x21, 0x00


	//----- nvinfo : EIATTR_SPARSE_MMA_MASK
	.align		4
.L_39:
        /*00b8*/ 	.byte	0x03, 0x50
        /*00ba*/ 	.short	0x0000


	//----- nvinfo : EIATTR_MAXREG_COUNT
	.align		4
        /*00bc*/ 	.byte	0x03, 0x1b
        /*00be*/ 	.short	0x00ff


	//----- nvinfo : EIATTR_MERCURY_ISA_VERSION
	.align		4
        /*00c0*/ 	.byte	0x03, 0x5f
        /*00c2*/ 	.short	0x0101


	//----- nvinfo : EIATTR_VRC_CTA_INIT_COUNT
	.align		4
        /*00c4*/ 	.byte	0x02, 0x4a
	.zero		1
	.zero		1


	//----- nvinfo : EIATTR_EXIT_INSTR_OFFSETS
	.align		4
        /*00c8*/ 	.byte	0x04, 0x1c
        /*00ca*/ 	.short	(.L_41 - .L_40)


	//   ....[0]....
.L_40:
        /*00cc*/ 	.word	0x00000070


	//   ....[1]....
        /*00d0*/ 	.word	0x00000ae0


	//   ....[2]....
        /*00d4*/ 	.word	0x00000b10


	//   ....[3]....
        /*00d8*/ 	.word	0x000011e0


	//   ....[4]....
        /*00dc*/ 	.word	0x000020f0


	//   ....[5]....
        /*00e0*/ 	.word	0x00002210


	//   ....[6]....
        /*00e4*/ 	.word	0x00002550


	//   ....[7]....
        /*00e8*/ 	.word	0x00002770


	//   ....[8]....
        /*00ec*/ 	.word	0x000027d0


	//----- nvinfo : EIATTR_CRS_STACK_SIZE
	.align		4
.L_41:
        /*00f0*/ 	.byte	0x04, 0x1e
        /*00f2*/ 	.short	(.L_43 - .L_42)
.L_42:
        /*00f4*/ 	.word	0x00000000


	//----- nvinfo : EIATTR_CBANK_PARAM_SIZE
	.align		4
.L_43:
        /*00f8*/ 	.byte	0x03, 0x19
        /*00fa*/ 	.short	0x0048


	//----- nvinfo : EIATTR_PARAM_CBANK
	.align		4
        /*00fc*/ 	.byte	0x04, 0x0a
        /*00fe*/ 	.short	(.L_45 - .L_44)
	.align		4
.L_44:
        /*0100*/ 	.word	index@(.nv.constant0.stochf_many_series_one_param_f32)
        /*0104*/ 	.short	0x0380
        /*0106*/ 	.short	0x0048


	//----- nvinfo : EIATTR_SW_WAR
	.align		4
.L_45:
        /*0108*/ 	.byte	0x04, 0x36
        /*010a*/ 	.short	(.L_47 - .L_46)
.L_46:
        /*010c*/ 	.word	0x00000008
.L_47:


//--------------------- .nv.info.stochf_batch_f32 --------------------------
	.section	.nv.info.stochf_batch_f32,"",@"SHT_CUDA_INFO"
	.sectionflags	@""
	.align	4


	//----- nvinfo : EIATTR_CUDA_API_VERSION
	.align		4
        /*0000*/ 	.byte	0x04, 0x37
        /*0002*/ 	.short	(.L_49 - .L_48)
.L_48:
        /*0004*/ 	.word	0x00000082


	//----- nvinfo : EIATTR_KPARAM_INFO
	.align		4
.L_49:
        /*0008*/ 	.byte	0x04, 0x17
        /*000a*/ 	.short	(.L_51 - .L_50)
.L_50:
        /*000c*/ 	.word	0x00000000
        /*0010*/ 	.short	0x0010
        /*0012*/ 	.short	0x0070
        /*0014*/ 	.byte	0x00, 0xf5, 0x21, 0x00


	//----- nvinfo : EIATTR_KPARAM_INFO
	.align		4
.L_51:
        /*0018*/ 	.byte	0x04, 0x17
        /*001a*/ 	.short	(.L_53 - .L_52)
.L_52:
        /*001c*/ 	.word	0x00000000
        /*0020*/ 	.short	0x000f
        /*0022*/ 	.short	0x0068
        /*0024*/ 	.byte	0x00, 0xf5, 0x21, 0x00


	//----- nvinfo : EIATTR_KPARAM_INFO
	.align		4
.L_53:
        /*0028*/ 	.byte	0x04, 0x17
        /*002a*/ 	.short	(.L_55 - .L_54)
.L_54:
        /*002c*/ 	.word	0x00000000
        /*0030*/ 	.short	0x000e
        /*0032*/ 	.short	0x0064
        /*0034*/ 	.byte	0x00, 0xf0, 0x11, 0x00


	//----- nvinfo : EIATTR_KPARAM_INFO
	.align		4
.L_55:
        /*0038*/ 	.byte	0x04, 0x17
        /*003a*/ 	.short	(.L_57 - .L_56)
.L_56:
        /*003c*/ 	.word	0x00000000
        /*0040*/ 	.short	0x000d
        /*0042*/ 	.short	0x0060
        /*0044*/ 	.byte	0x00, 0xf0, 0x11, 0x00


	//----- nvinfo : EIATTR_KPARAM_INFO
	.align		4
.L_57:
        /*0048*/ 	.byte	0x04, 0x17
        /*004a*/ 	.short	(.L_59 - .L_58)
.L_58:
        /*004c*/ 	.word	0x00000000
        /*0050*/ 	.short	0x000c
        /*0052*/ 	.short	0x005c
        /*0054*/ 	.byte	0x00, 0xf0, 0x11, 0x00


	//----- nvinfo : EIATTR_KPARAM_INFO
	.align		4
.L_59:
        /*0058*/ 	.byte	0x04, 0x17
        /*005a*/ 	.short	(.L_61 - .L_60)
.L_60:
        /*005c*/ 	.word	0x00000000
        /*0060*/ 	.short	0x000b
        /*0062*/ 	.short	0x0058
        /*0064*/ 	.byte	0x00, 0xf0, 0x11, 0x00


	//----- nvinfo : EIATTR_KPARAM_INFO
	.align		4
.L_61:
        /*0068*/ 	.byte	0x04, 0x17
        /*006a*/ 	.short	(.L_63 - .L_62)
.L_62:
        /*006c*/ 	.word	0x00000000
        /*0070*/ 	.short	0x000a
        /*0072*/ 	.short	0x0050
        /*0074*/ 	.byte	0x00, 0xf5, 0x21, 0x00


	//----- nvinfo : EIATTR_KPARAM_INFO
	.align		4
.L_63:
        /*0078*/ 	.byte	0x04, 0x17
        /*007a*/ 	.short	(.L_65 - .L_64)
.L_64:
        /*007c*/ 	.word	0x00000000
        /*0080*/ 	.short	0x0009
        /*0082*/ 	.short	0x0048
        /*0084*/ 	.byte	0x00, 0xf5, 0x21, 0x00


	//----- nvinfo : EIATTR_KPARAM_INFO
	.align		4
.L_65:
        /*0088*/ 	.byte	0x04, 0x17
        /*008a*/ 	.short	(.L_67 - .L_66)
.L_66:
        /*008c*/ 	.word	0x00000000
        /*0090*/ 	.short	0x0008
        /*0092*/ 	.short	0x0040
        /*0094*/ 	.byte	0x00, 0xf5, 0x21, 0x00


	//----- nvinfo : EIATTR_KPARAM_INFO
	.align		4
.L_67:
        /*0098*/ 	.byte	0x04, 0x17
        /*009a*/ 	.short	(.L_69 - .L_68)
.L_68:
        /*009c*/ 	.word	0x00000000
        /*00a0*/ 	.short	0x0007
        /*00a2*/ 	.short	0x0038
        /*00a4*/ 	.byte	0x00, 0xf5, 0x21, 0x00


	//----- nvinfo : EIATTR_KPARAM_INFO
	.align		4
.L_69:
        /*00a8*/ 	.byte	0x04, 0x17
        /*00aa*/ 	.short	(.L_71 - .L_70)
.L_70:
        /*00ac*/ 	.word	0x00000000
        /*00b0*/ 	.short	0x0006
        /*00b2*/ 	.short	0x0030
        /*00b4*/ 	.byte	0x00, 0xf5, 0x21, 0x00


	//----- nvinfo : EIATTR_KPARAM_INFO
	.align		4
.L_71:
        /*00b8*/ 	.byte	0x04, 0x17
        /*00ba*/ 	.short	(.L_73 - .L_72)
.L_72:
        /*00bc*/ 	.word	0x00000000
        /*00c0*/ 	.short	0x0005
        /*00c2*/ 	.short	0x0028
        /*00c4*/ 	.byte	0x00, 0xf5, 0x21, 0x00


	//----- nvinfo : EIATTR_KPARAM_INFO
	.align		4
.L_73:
        /*00c8*/ 	.byte	0x04, 0x17
        /*00ca*/ 	.short	(.L_75 - .L_74)
.L_74:
        /*00cc*/ 	.word	0x00000000
        /*00d0*/ 	.short	0x0004
        /*00d2*/ 	.short	0x0020
        /*00d4*/ 	.byte	0x00, 0xf5, 0x21, 0x00


	//----- nvinfo : EIATTR_KPARAM_INFO
	.align		4
.L_75:
        /*00d8*/ 	.byte	0x04, 0x17
        /*00da*/ 	.short	(.L_77 - .L_76)
.L_76:
        /*00dc*/ 	.word	0x00000000
        /*00e0*/ 	.short	0x0003
        /*00e2*/ 	.short	0x0018
        /*00e4*/ 	.byte	0x00, 0xf5, 0x21, 0x00


	//----- nvinfo : EIATTR_KPARAM_INFO
	.align		4
.L_77:
        /*00e8*/ 	.byte	0x04, 0x17
        /*00ea*/ 	.short	(.L_79 - .L_78)
.L_78:
        /*00ec*/ 	.word	0x00000000
        /*00f0*/ 	.short	0x0002
        /*00f2*/ 	.short	0x0010
        /*00f4*/ 	.byte	0x00, 0xf5, 0x21, 0x00


	//----- nvinfo : EIATTR_KPARAM_INFO
	.align		4
.L_79:
        /*00f8*/ 	.byte	0x04, 0x17
        /*00fa*/ 	.short	(.L_81 - .L_80)
.L_80:
        /*00fc*/ 	.word	0x00000000
        /*0100*/ 	.short	0x0001
        /*0102*/ 	.short	0x0008
        /*0104*/ 	.byte	0x00, 0xf5, 0x21, 0x00


	//----- nvinfo : EIATTR_KPARAM_INFO
	.align		4
.L_81:
        /*0108*/ 	.byte	0x04, 0x17
        /*010a*/ 	.short	(.L_83 - .L_82)
.L_82:
        /*010c*/ 	.word	0x00000000
        /*0110*/ 	.short	0x0000
        /*0112*/ 	.short	0x0000
        /*0114*/ 	.byte	0x00, 0xf5, 0x21, 0x00


	//----- nvinfo : EIATTR_SPARSE_MMA_MASK
	.align		4
.L_83:
        /*0118*/ 	.byte	0x03, 0x50
        /*011a*/ 	.short	0x0000


	//----- nvinfo : EIATTR_MAXREG_COUNT
	.align		4
        /*011c*/ 	.byte	0x03, 0x1b
        /*011e*/ 	.short	0x00ff


	//----- nvinfo : EIATTR_NUM_BARRIERS
	.align		4
        /*0120*/ 	.byte	0x02, 0x4c
        /*0122*/ 	.byte	0x01
	.zero		1


	//----- nvinfo : EIATTR_MERCURY_ISA_VERSION
	.align		4
        /*0124*/ 	.byte	0x03, 0x5f
        /*0126*/ 	.short	0x0101


	//----- nvinfo : EIATTR_VRC_CTA_INIT_COUNT
	.align		4
        /*0128*/ 	.byte	0x02, 0x4a
	.zero		1
	.zero		1


	//----- nvinfo : EIATTR_EXIT_INSTR_OFFSETS
	.align		4
        /*012c*/ 	.byte	0x04, 0x1c
        /*012e*/ 	.short	(.L_85 - .L_84)


	//   ....[0]....
.L_84:
        /*0130*/ 	.word	0x00000040


	//   ....[1]....
        /*0134*/ 	.word	0x000001b0


	//   ....[2]....
        /*0138*/ 	.word	0x00000220


	//   ....[3]....
        /*013c*/ 	.word	0x00000300


	//   ....[4]....
        /*0140*/ 	.word	0x00000350


	//   ....[5]....
        /*0144*/ 	.word	0x00001780


	//   ....[6]....
        /*0148*/ 	.word	0x00002dc0


	//   ....[7]....
        /*014c*/ 	.word	0x00003410


	//----- nvinfo : EIATTR_CRS_STACK_SIZE
	.align		4
.L_85:
        /*0150*/ 	.byte	0x04, 0x1e
        /*0152*/ 	.short	(.L_87 - .L_86)
.L_86:
        /*0154*/ 	.word	0x00000000


	//----- nvinfo : EIATTR_CBANK_PARAM_SIZE
	.align		4
.L_87:
        /*0158*/ 	.byte	0x03, 0x19
        /*015a*/ 	.short	0x0078


	//----- nvinfo : EIATTR_PARAM_CBANK
	.align		4
        /*015c*/ 	.byte	0x04, 0x0a
        /*015e*/ 	.short	(.L_89 - .L_88)
	.align		4
.L_88:
        /*0160*/ 	.word	index@(.nv.constant0.stochf_batch_f32)
        /*0164*/ 	.short	0x0380
        /*0166*/ 	.short	0x0078


	//----- nvinfo : EIATTR_SW_WAR
	.align		4
.L_89:
        /*0168*/ 	.byte	0x04, 0x36
        /*016a*/ 	.short	(.L_91 - .L_90)
.L_90:
        /*016c*/ 	.word	0x00000008
.L_91:


//--------------------- .nv.callgraph             --------------------------
	.section	.nv.callgraph,"",@"SHT_CUDA_CALLGRAPH"
	.align	4
	.sectionentsize	8
	.align		4
        /*0000*/ 	.word	0x00000000
	.align		4
        /*0004*/ 	.word	0xffffffff
	.align		4
        /*0008*/ 	.word	0x00000000
	.align		4
        /*000c*/ 	.word	0xfffffffe
	.align		4
        /*0010*/ 	.word	0x00000000
	.align		4
        /*0014*/ 	.word	0xfffffffd
	.align		4
        /*0018*/ 	.word	0x00000000
	.align		4
        /*001c*/ 	.word	0xfffffffc


//--------------------- .text.stochf_many_series_one_param_f32 --------------------------
	.section	.text.stochf_many_series_one_param_f32,"ax",@progbits
	.align	128
        .global         stochf_many_series_one_param_f32
        .type           stochf_many_series_one_param_f32,@function
        .size           stochf_many_series_one_param_f32,(.L_x_105 - stochf_many_series_one_param_f32)
        .other          stochf_many_series_one_param_f32,@"STO_CUDA_ENTRY STV_DEFAULT"
stochf_many_series_one_param_f32:
.text.stochf_many_series_one_param_f32:
[----:B------:R-:W-:Y:S01]  /*0000*/  LDC R1, c[0x0][0x37c] ;  /* 0x0000df00ff017b82 */ /* 0x000fe20000000800 */
[----:B------:R-:W0:Y:S07]  /*0010*/  S2R R11, SR_TID.X ;  /* 0x00000000000b7919 */ /* 0x000e2e0000002100 */
[----:B------:R-:W0:Y:S08]  /*0020*/  S2UR UR4, SR_CTAID.X ;  /* 0x00000000000479c3 */ /* 0x000e300000002500 */
[----:B------:R-:W0:Y:S08]  /*0030*/  LDC R10, c[0x0][0x360] ;  /* 0x0000d800ff0a7b82 */ /* 0x000e300000000800 */
[----:B------:R-:W1:Y:S01]  /*0040*/  LDC R7, c[0x0][0x3a0] ;  /* 0x0000e800ff077b82 */ /* 0x000e620000000800 */
[----:B0-----:R-:W-:-:S05]  /*0050*/  IMAD R10, R10, UR4, R11 ;  /* 0x000000040a0a7c24 */ /* 0x001fca000f8e020b */
[----:B-1----:R-:W-:-:S13]  /*0060*/  ISETP.GE.AND P0, PT, R10, R7, PT ;  /* 0x000000070a00720c */ /* 0x002fda0003f06270 */
[----:B------:R-:W-:Y:S05]  /*0070*/  @P0 EXIT ;  /* 0x000000000000094d */ /* 0x000fea0003800000 */
[----:B------:R-:W0:Y:S01]  /*0080*/  LDC.64 R2, c[0x0][0x398] ;  /* 0x0000e600ff027b82 */ /* 0x000e220000000a00 */
[----:B------:R-:W1:Y:S01]  /*0090*/  LDCU.64 UR8, c[0x0][0x358] ;  /* 0x00006b00ff0877ac */ /* 0x000e620008000a00 */
[----:B------:R-:W2:Y:S01]  /*00a0*/  LDCU UR7, c[0x0][0x3a4] ;  /* 0x00007480ff0777ac */ /* 0x000ea20008000800 */
[----:B0-----:R-:W-:-:S06]  /*00b0*/  IMAD.WIDE R2, R10, 0x4, R2 ;  /* 0x000000040a027825 */ /* 0x001fcc00078e0202 */
[----:B-1----:R0:W5:Y:S01]  /*00c0*/  LDG.E.CONSTANT R3, desc[UR8][R2.64] ;  /* 0x0000000802037981 */ /* 0x002162000c1e9900 */
[----:B--2---:R-:W-:Y:S01]  /*00d0*/  UISETP.GE.AND UP0, UPT, UR7, 0x1, UPT ;  /* 0x000000010700788c */ /* 0x004fe2000bf06270 */
[----:B------:R-:W-:-:S08]  /*00e0*/  SHF.R.S32.HI R11, RZ, 0x1f, R10 ;  /* 0x0000001fff0b7819 */ /* 0x000fd0000001140a */
[----:B0-----:R-:W-:Y:S05]  /*00f0*/  BRA.U !UP0, `(.L_x_0) ;  /* 0x0000000908647547 */ /* 0x001fea000b800000 */
[----:B------:R-:W-:Y:S01]  /*0100*/  UISETP.GE.U32.AND UP1, UPT, UR7, 0x8, UPT ;  /* 0x000000080700788c */ /* 0x000fe2000bf26070 */
[----:B------:R-:W-:Y:S01]  /*0110*/  SHF.R.S32.HI R0, RZ, 0x1f, R7 ;  /* 0x0000001fff007819 */ /* 0x000fe20000011407 */
[----:B------:R-:W-:Y:S01]  /*0120*/  ULOP3.LUT UR5, UR7, 0x7, URZ, 0xc0, !UPT ;  /* 0x0000000707057892 */ /* 0x000fe2000f8ec0ff */
[----:B------:R-:W-:-:S03]  /*0130*/  UMOV UR4, URZ ;  /* 0x000000ff00047c82 */ /* 0x000fc60008000000 */
[----:B------:R-:W-:-:S03]  /*0140*/  UISETP.NE.AND UP0, UPT, UR5, URZ, UPT ;  /* 0x000000ff0500728c */ /* 0x000fc6000bf05270 */
[----:B------:R-:W-:Y:S08]  /*0150*/  BRA.U !UP1, `(.L_x_1) ;  /* 0x0000000109fc7547 */ /* 0x000ff0000b800000 */
[----:B------:R-:W-:Y:S01]  /*0160*/  ULOP3.LUT UR4, UR7, 0x7ffffff8, URZ, 0xc0, !UPT ;  /* 0x7ffffff807047892 */ /* 0x000fe2000f8ec0ff */
[C---:B------:R-:W-:Y:S01]  /*0170*/  SHF.L.U64.HI R5, R10.reuse, 0x2, R11 ;  /* 0x000000020a057819 */ /* 0x040fe2000001020b */
[----:B------:R-:W-:Y:S01]  /*0180*/  IMAD.SHL.U32 R8, R10, 0x4, RZ ;  /* 0x000000040a087824 */ /* 0x000fe200078e00ff */
[C-C-:B------:R-:W-:Y:S01]  /*0190*/  SHF.L.U64.HI R4, R7.reuse, 0x2, R0.reuse ;  /* 0x0000000207047819 */ /* 0x140fe20000010200 */
[C---:B------:R-:W-:Y:S01]  /*01a0*/  IMAD.SHL.U32 R6, R7.reuse, 0x4, RZ ;  /* 0x0000000407067824 */ /* 0x040fe200078e00ff */
[----:B------:R-:W-:Y:S01]  /*01b0*/  SHF.L.U64.HI R2, R7, 0x5, R0 ;  /* 0x0000000507027819 */ /* 0x000fe20000010200 */
[----:B------:R-:W0:Y:S01]  /*01c0*/  LDCU.64 UR12, c[0x0][0x3c0] ;  /* 0x00007800ff0c77ac */ /* 0x000e220008000a00 */
[----:B------:R-:W1:Y:S01]  /*01d0*/  LDCU.64 UR10, c[0x0][0x3b8] ;  /* 0x00007700ff0a77ac */ /* 0x000e620008000a00 */
[----:B------:R-:W-:-:S12]  /*01e0*/  UIADD3 UR6, UPT, UPT, -UR4, URZ, URZ ;  /* 0x000000ff04067290 */ /* 0x000fd8000fffe1ff */
.L_x_2:
[C---:B-1-3--:R-:W-:Y:S01]  /*01f0*/  IADD3 R12, P0, PT, R8.reuse, UR10, RZ ;  /* 0x0000000a080c7c10 */ /* 0x04afe2000ff1e0ff */
[----:B------:R-:W-:Y:S01]  /*0200*/  IMAD.MOV.U32 R9, RZ, RZ, 0x7fffffff ;  /* 0x7fffffffff097424 */ /* 0x000fe200078e00ff */
[----:B0-----:R-:W-:Y:S01]  /*0210*/  IADD3 R14, P1, PT, R8, UR12, RZ ;  /* 0x0000000c080e7c10 */ /* 0x001fe2000ff3e0ff */
[----:B------:R-:W-:Y:S01]  /*0220*/  UIADD3 UR6, UPT, UPT, UR6, 0x8, URZ ;  /* 0x0000000806067890 */ /* 0x000fe2000fffe0ff */
[C---:B------:R-:W-:Y:S02]  /*0230*/  IADD3.X R13, PT, PT, R5.reuse, UR11, RZ, P0, !PT ;  /* 0x0000000b050d7c10 */ /* 0x040fe400087fe4ff */
[----:B------:R-:W-:Y:S01]  /*0240*/  IADD3.X R15, PT, PT, R5, UR13, RZ, P1, !PT ;  /* 0x0000000d050f7c10 */ /* 0x000fe20008ffe4ff */
[----:B------:R-:W-:Y:S01]  /*0250*/  UISETP.NE.AND UP1, UPT, UR6, URZ, UPT ;  /* 0x000000ff0600728c */ /* 0x000fe2000bf25270 */
[-C--:B------:R-:W-:Y:S01]  /*0260*/  IADD3 R16, P0, PT, R12, R6.reuse, RZ ;  /* 0x000000060c107210 */ /* 0x080fe20007f1e0ff */
[----:B------:R0:W-:Y:S01]  /*0270*/  STG.E desc[UR8][R12.64], R9 ;  /* 0x000000090c007986 */ /* 0x0001e2000c101908 */
[----:B------:R-:W-:-:S03]  /*0280*/  IADD3 R18, P1, PT, R14, R6, RZ ;  /* 0x000000060e127210 */ /* 0x000fc60007f3e0ff */
[--C-:B------:R-:W-:Y:S01]  /*0290*/  IMAD.X R17, R13, 0x1, R4.reuse, P0 ;  /* 0x000000010d117824 */ /* 0x100fe200000e0604 */
[-C--:B------:R-:W-:Y:S01]  /*02a0*/  IADD3 R20, P0, PT, R16, R6.reuse, RZ ;  /* 0x0000000610147210 */ /* 0x080fe20007f1e0ff */
[--C-:B------:R-:W-:Y:S01]  /*02b0*/  IMAD.X R19, R15, 0x1, R4.reuse, P1 ;  /* 0x000000010f137824 */ /* 0x100fe200008e0604 */
[-C--:B------:R-:W-:Y:S01]  /*02c0*/  IADD3 R22, P1, PT, R18, R6.reuse, RZ ;  /* 0x0000000612167210 */ /* 0x080fe20007f3e0ff */
[----:B------:R1:W-:Y:S02]  /*02d0*/  STG.E desc[UR8][R14.64], R9 ;  /* 0x000000090e007986 */ /* 0x0003e4000c101908 */
[--C-:B------:R-:W-:Y:S01]  /*02e0*/  IMAD.X R21, R17, 0x1, R4.reuse, P0 ;  /* 0x0000000111157824 */ /* 0x100fe200000e0604 */
[-C--:B------:R-:W-:Y:S01]  /*02f0*/  IADD3 R24, P0, PT, R20, R6.reuse, RZ ;  /* 0x0000000614187210 */ /* 0x080fe20007f1e0ff */
[--C-:B------:R-:W-:Y:S01]  /*0300*/  IMAD.X R23, R19, 0x1, R4.reuse, P1 ;  /* 0x0000000113177824 */ /* 0x100fe200008e0604 */
[----:B0-----:R-:W-:Y:S01]  /*0310*/  IADD3 R12, P1, PT, R22, R6, RZ ;  /* 0x00000006160c7210 */ /* 0x001fe20007f3e0ff */
[----:B------:R0:W-:Y:S02]  /*0320*/  STG.E desc[UR8][R16.64], R9 ;  /* 0x0000000910007986 */ /* 0x0001e4000c101908 */
[----:B------:R-:W-:-:S02]  /*0330*/  IMAD.X R25, R21, 0x1, R4, P0 ;  /* 0x0000000115197824 */ /* 0x000fc400000e0604 */
[----:B------:R-:W-:Y:S01]  /*0340*/  IMAD.X R13, R23, 0x1, R4, P1 ;  /* 0x00000001170d7824 */ /* 0x000fe200008e0604 */
[----:B------:R2:W-:Y:S01]  /*0350*/  STG.E desc[UR8][R18.64], R9 ;  /* 0x0000000912007986 */ /* 0x0005e2000c101908 */
[----:B-1----:R-:W-:-:S03]  /*0360*/  IADD3 R14, P0, PT, R24, R6, RZ ;  /* 0x00000006180e7210 */ /* 0x002fc60007f1e0ff */
[----:B------:R1:W-:Y:S02]  /*0370*/  STG.E desc[UR8][R20.64], R9 ;  /* 0x0000000914007986 */ /* 0x0003e4000c101908 */
[--C-:B------:R-:W-:Y:S01]  /*0380*/  IMAD.X R15, R25, 0x1, R4.reuse, P0 ;  /* 0x00000001190f7824 */ /* 0x100fe200000e0604 */
[-C--:B0-----:R-:W-:Y:S01]  /*0390*/  IADD3 R16, P1, PT, R12, R6.reuse, RZ ;  /* 0x000000060c107210 */ /* 0x081fe20007f3e0ff */
[----:B------:R0:W-:Y:S04]  /*03a0*/  STG.E desc[UR8][R22.64], R9 ;  /* 0x0000000916007986 */ /* 0x0001e8000c101908 */
[----:B------:R-:W-:Y:S01]  /*03b0*/  IMAD.X R17, R13, 0x1, R4, P1 ;  /* 0x000000010d117824 */ /* 0x000fe200008e0604 */
[-C--:B--2---:R-:W-:Y:S01]  /*03c0*/  IADD3 R18, P0, PT, R14, R6.reuse, RZ ;  /* 0x000000060e127210 */ /* 0x084fe20007f1e0ff */
[----:B------:R2:W-:Y:S01]  /*03d0*/  STG.E desc[UR8][R24.64], R9 ;  /* 0x0000000918007986 */ /* 0x0005e2000c101908 */
[----:B-1----:R-:W-:-:S03]  /*03e0*/  IADD3 R20, P1, PT, R16, R6, RZ ;  /* 0x0000000610147210 */ /* 0x002fc60007f3e0ff */
[--C-:B------:R-:W-:Y:S01]  /*03f0*/  IMAD.X R19, R15, 0x1, R4.reuse, P0 ;  /* 0x000000010f137824 */ /* 0x100fe200000e0604 */
[----:B------:R1:W-:Y:S01]  /*0400*/  STG.E desc[UR8][R12.64], R9 ;  /* 0x000000090c007986 */ /* 0x0003e2000c101908 */
[-C--:B0-----:R-:W-:Y:S01]  /*0410*/  IADD3 R22, P0, PT, R18, R6.reuse, RZ ;  /* 0x0000000612167210 */ /* 0x081fe20007f1e0ff */
[--C-:B------:R-:W-:Y:S01]  /*0420*/  IMAD.X R21, R17, 0x1, R4.reuse, P1 ;  /* 0x0000000111157824 */ /* 0x100fe200008e0604 */
[-C--:B------:R-:W-:Y:S01]  /*0430*/  IADD3 R26, P1, PT, R20, R6.reuse, RZ ;  /* 0x00000006141a7210 */ /* 0x080fe20007f3e0ff */
[----:B------:R3:W-:Y:S02]  /*0440*/  STG.E desc[UR8][R14.64], R9 ;  /* 0x000000090e007986 */ /* 0x0007e4000c101908 */
[--C-:B------:R-:W-:Y:S02]  /*0450*/  IMAD.X R23, R19, 0x1, R4.reuse, P0 ;  /* 0x0000000113177824 */ /* 0x100fe400000e0604 */
[----:B------:R-:W-:Y:S01]  /*0460*/  IMAD.X R27, R21, 0x1, R4, P1 ;  /* 0x00000001151b7824 */ /* 0x000fe200008e0604 */
[-C--:B--2---:R-:W-:Y:S01]  /*0470*/  IADD3 R24, P1, PT, R26, R6.reuse, RZ ;  /* 0x000000061a187210 */ /* 0x084fe20007f3e0ff */
[----:B------:R3:W-:Y:S01]  /*0480*/  STG.E desc[UR8][R16.64], R9 ;  /* 0x0000000910007986 */ /* 0x0007e2000c101908 */
[----:B-1----:R-:W-:-:S03]  /*0490*/  IADD3 R12, P0, PT, R22, R6, RZ ;  /* 0x00000006160c7210 */ /* 0x002fc60007f1e0ff */
[----:B------:R3:W-:Y:S01]  /*04a0*/  STG.E desc[UR8][R18.64], R9 ;  /* 0x0000000912007986 */ /* 0x0007e2000c101908 */
[--C-:B------:R-:W-:Y:S02]  /*04b0*/  IMAD.X R25, R27, 0x1, R4.reuse, P1 ;  /* 0x000000011b197824 */ /* 0x100fe400008e0604 */
[----:B------:R-:W-:Y:S01]  /*04c0*/  IMAD.X R13, R23, 0x1, R4, P0 ;  /* 0x00000001170d7824 */ /* 0x000fe200000e0604 */
[----:B------:R3:W-:Y:S01]  /*04d0*/  STG.E desc[UR8][R20.64], R9 ;  /* 0x0000000914007986 */ /* 0x0007e2000c101908 */
[----:B------:R-:W-:-:S03]  /*04e0*/  LEA R8, P0, R7, R8, 0x5 ;  /* 0x0000000807087211 */ /* 0x000fc600078028ff */
[----:B------:R3:W-:Y:S02]  /*04f0*/  STG.E desc[UR8][R22.64], R9 ;  /* 0x0000000916007986 */ /* 0x0007e4000c101908 */
[----:B------:R-:W-:Y:S02]  /*0500*/  IMAD.X R5, R5, 0x1, R2, P0 ;  /* 0x0000000105057824 */ /* 0x000fe400000e0602 */
[----:B------:R3:W-:Y:S04]  /*0510*/  STG.E desc[UR8][R26.64], R9 ;  /* 0x000000091a007986 */ /* 0x0007e8000c101908 */
[----:B------:R3:W-:Y:S04]  /*0520*/  STG.E desc[UR8][R12.64], R9 ;  /* 0x000000090c007986 */ /* 0x0007e8000c101908 */
[----:B------:R3:W-:Y:S01]  /*0530*/  STG.E desc[UR8][R24.64], R9 ;  /* 0x0000000918007986 */ /* 0x0007e2000c101908 */
[----:B------:R-:W-:Y:S05]  /*0540*/  BRA.U UP1, `(.L_x_2) ;  /* 0xfffffffd01287547 */ /* 0x000fea000b83ffff */
.L_x_1:
[----:B------:R-:W-:Y:S05]  /*0550*/  BRA.U !UP0, `(.L_x_0) ;  /* 0x00000005084c7547 */ /* 0x000fea000b800000 */
[----:B------:R-:W-:Y:S02]  /*0560*/  UISETP.GE.U32.AND UP0, UPT, UR5, 0x4, UPT ;  /* 0x000000040500788c */ /* 0x000fe4000bf06070 */
[----:B------:R-:W-:-:S04]  /*0570*/  ULOP3.LUT UR6, UR7, 0x3, URZ, 0xc0, !UPT ;  /* 0x0000000307067892 */ /* 0x000fc8000f8ec0ff */
[----:B------:R-:W-:-:S03]  /*0580*/  UISETP.NE.AND UP1, UPT, UR6, URZ, UPT ;  /* 0x000000ff0600728c */ /* 0x000fc6000bf25270 */
[----:B------:R-:W-:Y:S08]  /*0590*/  BRA.U !UP0, `(.L_x_3) ;  /* 0x0000000108887547 */ /* 0x000ff0000b800000 */
[----:B------:R-:W0:Y:S01]  /*05a0*/  LDCU.64 UR10, c[0x0][0x3b8] ;  /* 0x00007700ff0a77ac */ /* 0x000e220008000a00 */
[C---:B------:R-:W-:Y:S01]  /*05b0*/  IMAD.WIDE.U32 R4, R7.reuse, UR4, R10 ;  /* 0x0000000407047c25 */ /* 0x040fe2000f8e000a */
[C---:B---3--:R-:W-:Y:S01]  /*05c0*/  SHF.L.U64.HI R23, R7.reuse, 0x2, R0 ;  /* 0x0000000207177819 */ /* 0x048fe20000010200 */
[----:B------:R-:W1:Y:S02]  /*05d0*/  LDCU.64 UR12, c[0x0][0x3c0] ;  /* 0x00007800ff0c77ac */ /* 0x000e640008000a00 */
[----:B------:R-:W-:Y:S02]  /*05e0*/  IMAD R5, R0, UR4, R5 ;  /* 0x0000000400057c24 */ /* 0x000fe4000f8e0205 */
[C---:B------:R-:W-:Y:S01]  /*05f0*/  IMAD.SHL.U32 R8, R4.reuse, 0x4, RZ ;  /* 0x0000000404087824 */ /* 0x040fe200078e00ff */
[----:B------:R-:W-:Y:S01]  /*0600*/  UIADD3 UR4, UPT, UPT, UR4, 0x4, URZ ;  /* 0x0000000404047890 */ /* 0x000fe2000fffe0ff */
[----:B------:R-:W-:Y:S01]  /*0610*/  IMAD.SHL.U32 R19, R7, 0x4, RZ ;  /* 0x0000000407137824 */ /* 0x000fe200078e00ff */
[----:B------:R-:W-:Y:S01]  /*0620*/  SHF.L.U64.HI R2, R4, 0x2, R5 ;  /* 0x0000000204027819 */ /* 0x000fe20000010205 */
[----:B------:R-:W-:Y:S01]  /*0630*/  IMAD.MOV.U32 R25, RZ, RZ, 0x7fffffff ;  /* 0x7fffffffff197424 */ /* 0x000fe200078e00ff */
[----:B0-----:R-:W-:-:S02]  /*0640*/  IADD3 R4, P0, PT, R8, UR10, RZ ;  /* 0x0000000a08047c10 */ /* 0x001fc4000ff1e0ff */
[----:B-1----:R-:W-:Y:S02]  /*0650*/  IADD3 R8, P1, PT, R8, UR12, RZ ;  /* 0x0000000c08087c10 */ /* 0x002fe4000ff3e0ff */
[----:B------:R-:W-:Y:S02]  /*0660*/  IADD3.X R5, PT, PT, R2, UR11, RZ, P0, !PT ;  /* 0x0000000b02057c10 */ /* 0x000fe400087fe4ff */
[-C--:B------:R-:W-:Y:S02]  /*0670*/  IADD3 R12, P0, PT, R4, R19.reuse, RZ ;  /* 0x00000013040c7210 */ /* 0x080fe40007f1e0ff */
[----:B------:R-:W-:Y:S01]  /*0680*/  IADD3.X R9, PT, PT, R2, UR13, RZ, P1, !PT ;  /* 0x0000000d02097c10 */ /* 0x000fe20008ffe4ff */
[----:B------:R0:W-:Y:S01]  /*0690*/  STG.E desc[UR8][R4.64], R25 ;  /* 0x0000001904007986 */ /* 0x0001e2000c101908 */
[-C--:B------:R-:W-:Y:S01]  /*06a0*/  IADD3 R14, P1, PT, R8, R19.reuse, RZ ;  /* 0x00000013080e7210 */ /* 0x080fe20007f3e0ff */
[--C-:B------:R-:W-:Y:S01]  /*06b0*/  IMAD.X R13, R5, 0x1, R23.reuse, P0 ;  /* 0x00000001050d7824 */ /* 0x100fe200000e0617 */
[-C--:B------:R-:W-:Y:S01]  /*06c0*/  IADD3 R16, P0, PT, R12, R19.reuse, RZ ;  /* 0x000000130c107210 */ /* 0x080fe20007f1e0ff */
[----:B------:R0:W-:Y:S02]  /*06d0*/  STG.E desc[UR8][R8.64], R25 ;  /* 0x0000001908007986 */ /* 0x0001e4000c101908 */
[--C-:B------:R-:W-:Y:S01]  /*06e0*/  IMAD.X R15, R9, 0x1, R23.reuse, P1 ;  /* 0x00000001090f7824 */ /* 0x100fe200008e0617 */
[-C--:B------:R-:W-:Y:S01]  /*06f0*/  IADD3 R18, P1, PT, R14, R19.reuse, RZ ;  /* 0x000000130e127210 */ /* 0x080fe20007f3e0ff */
[--C-:B------:R-:W-:Y:S01]  /*0700*/  IMAD.X R17, R13, 0x1, R23.reuse, P0 ;  /* 0x000000010d117824 */ /* 0x100fe200000e0617 */
[-C--:B------:R-:W-:Y:S01]  /*0710*/  IADD3 R20, P0, PT, R16, R19.reuse, RZ ;  /* 0x0000001310147210 */ /* 0x080fe20007f1e0ff */
[----:B------:R0:W-:Y:S01]  /*0720*/  STG.E desc[UR8][R12.64], R25 ;  /* 0x000000190c007986 */ /* 0x0001e2000c101908 */
[----:B------:R-:W-:Y:S01]  /*0730*/  IADD3 R22, P2, PT, R18, R19, RZ ;  /* 0x0000001312167210 */ /* 0x000fe20007f5e0ff */
[----:B------:R-:W-:-:S02]  /*0740*/  IMAD.X R19, R15, 0x1, R23, P1 ;  /* 0x000000010f137824 */ /* 0x000fc400008e0617 */
[--C-:B------:R-:W-:Y:S01]  /*0750*/  IMAD.X R21, R17, 0x1, R23.reuse, P0 ;  /* 0x0000000111157824 */ /* 0x100fe200000e0617 */
[----:B------:R0:W-:Y:S01]  /*0760*/  STG.E desc[UR8][R14.64], R25 ;  /* 0x000000190e007986 */ /* 0x0001e2000c101908 */
[----:B------:R-:W-:-:S03]  /*0770*/  IMAD.X R23, R19, 0x1, R23, P2 ;  /* 0x0000000113177824 */ /* 0x000fc600010e0617 */
[----:B------:R0:W-:Y:S04]  /*0780*/  STG.E desc[UR8][R16.64], R25 ;  /* 0x0000001910007986 */ /* 0x0001e8000c101908 */
[----:B------:R0:W-:Y:S04]  /*0790*/  STG.E desc[UR8][R18.64], R25 ;  /* 0x0000001912007986 */ /* 0x0001e8000c101908 */
[----:B------:R0:W-:Y:S04]  /*07a0*/  STG.E desc[UR8][R20.64], R25 ;  /* 0x0000001914007986 */ /* 0x0001e8000c101908 */
[----:B------:R0:W-:Y:S02]  /*07b0*/  STG.E desc[UR8][R22.64], R25 ;  /* 0x0000001916007986 */ /* 0x0001e4000c101908 */
.L_x_3:
[----:B------:R-:W-:Y:S05]  /*07c0*/  BRA.U !UP1, `(.L_x_0) ;  /* 0x0000000109b07547 */ /* 0x000fea000b800000 */
[----:B------:R-:W-:Y:S02]  /*07d0*/  UISETP.NE.AND UP0, UPT, UR6, 0x1, UPT ;  /* 0x000000010600788c */ /* 0x000fe4000bf05270 */
[----:B------:R-:W-:-:S04]  /*07e0*/  ULOP3.LUT UR5, UR7, 0x1, URZ, 0xc0, !UPT ;  /* 0x0000000107057892 */ /* 0x000fc8000f8ec0ff */
[----:B------:R-:W-:-:S03]  /*07f0*/  UISETP.NE.U32.AND UP1, UPT, UR5, 0x1, UPT ;  /* 0x000000010500788c */ /* 0x000fc6000bf25070 */
[----:B------:R-:W-:Y:S08]  /*0800*/  BRA.U !UP0, `(.L_x_4) ;  /* 0x0000000108607547 */ /* 0x000ff0000b800000 */
[----:B------:R-:W1:Y:S01]  /*0810*/  LDCU.64 UR10, c[0x0][0x3b8] ;  /* 0x00007700ff0a77ac */ /* 0x000e620008000a00 */
[----:B0-----:R-:W-:Y:S01]  /*0820*/  IMAD.MOV.U32 R4, RZ, RZ, R10 ;  /* 0x000000ffff047224 */ /* 0x001fe200078e000a */
[C---:B---3--:R-:W-:Y:S01]  /*0830*/  SHF.L.U64.HI R15, R7.reuse, 0x2, R0 ;  /* 0x00000002070f7819 */ /* 0x048fe20000010200 */
[----:B------:R-:W-:Y:S01]  /*0840*/  IMAD.MOV.U32 R5, RZ, RZ, R11 ;  /* 0x000000ffff057224 */ /* 0x000fe200078e000b */
[----:B------:R-:W0:Y:S01]  /*0850*/  LDCU.64 UR12, c[0x0][0x3c0] ;  /* 0x00007800ff0c77ac */ /* 0x000e220008000a00 */
[C---:B------:R-:W-:Y:S02]  /*0860*/  IMAD.SHL.U32 R13, R7.reuse, 0x4, RZ ;  /* 0x00000004070d7824 */ /* 0x040fe400078e00ff */
[----:B------:R-:W-:-:S04]  /*0870*/  IMAD.WIDE.U32 R4, R7, UR4, R4 ;  /* 0x0000000407047c25 */ /* 0x000fc8000f8e0004 */
[----:B------:R-:W-:Y:S01]  /*0880*/  IMAD R5, R0, UR4, R5 ;  /* 0x0000000400057c24 */ /* 0x000fe2000f8e0205 */
[----:B------:R-:W-:Y:S01]  /*0890*/  UIADD3 UR4, UPT, UPT, UR4, 0x2, URZ ;  /* 0x0000000204047890 */ /* 0x000fe2000fffe0ff */
[C---:B------:R-:W-:Y:S02]  /*08a0*/  IMAD.SHL.U32 R8, R4.reuse, 0x4, RZ ;  /* 0x0000000404087824 */ /* 0x040fe400078e00ff */
[----:B------:R-:W-:Y:S01]  /*08b0*/  IMAD.MOV.U32 R17, RZ, RZ, 0x7fffffff ;  /* 0x7fffffffff117424 */ /* 0x000fe200078e00ff */
[----:B------:R-:W-:Y:S02]  /*08c0*/  SHF.L.U64.HI R2, R4, 0x2, R5 ;  /* 0x0000000204027819 */ /* 0x000fe40000010205 */
[C---:B-1----:R-:W-:Y:S02]  /*08d0*/  IADD3 R4, P0, PT, R8.reuse, UR10, RZ ;  /* 0x0000000a08047c10 */ /* 0x042fe4000ff1e0ff */
[----:B0-----:R-:W-:Y:S02]  /*08e0*/  IADD3 R8, P1, PT, R8, UR12, RZ ;  /* 0x0000000c08087c10 */ /* 0x001fe4000ff3e0ff */
[----:B------:R-:W-:-:S02]  /*08f0*/  IADD3.X R5, PT, PT, R2, UR11, RZ, P0, !PT ;  /* 0x0000000b02057c10 */ /* 0x000fc400087fe4ff */
[----:B------:R-:W-:Y:S02]  /*0900*/  IADD3.X R9, PT, PT, R2, UR13, RZ, P1, !PT ;  /* 0x0000000d02097c10 */ /* 0x000fe40008ffe4ff */
[-C--:B------:R-:W-:Y:S01]  /*0910*/  IADD3 R12, P0, PT, R4, R13.reuse, RZ ;  /* 0x0000000d040c7210 */ /* 0x080fe20007f1e0ff */
[----:B------:R1:W-:Y:S01]  /*0920*/  STG.E desc[UR8][R4.64], R17 ;  /* 0x0000001104007986 */ /* 0x0003e2000c101908 */
[----:B------:R-:W-:-:S03]  /*0930*/  IADD3 R14, P1, PT, R8, R13, RZ ;  /* 0x0000000d080e7210 */ /* 0x000fc60007f3e0ff */
[--C-:B------:R-:W-:Y:S01]  /*0940*/  IMAD.X R13, R5, 0x1, R15.reuse, P0 ;  /* 0x00000001050d7824 */ /* 0x100fe200000e060f */
[----:B------:R1:W-:Y:S01]  /*0950*/  STG.E desc[UR8][R8.64], R17 ;  /* 0x0000001108007986 */ /* 0x0003e2000c101908 */
[----:B------:R-:W-:-:S03]  /*0960*/  IMAD.X R15, R9, 0x1, R15, P1 ;  /* 0x00000001090f7824 */ /* 0x000fc600008e060f */
[----:B------:R1:W-:Y:S04]  /*0970*/  STG.E desc[UR8][R12.64], R17 ;  /* 0x000000110c007986 */ /* 0x0003e8000c101908 */
[----:B------:R1:W-:Y:S02]  /*0980*/  STG.E desc[UR8][R14.64], R17 ;  /* 0x000000110e007986 */ /* 0x0003e4000c101908 */
.L_x_4:
[----:B------:R-:W-:Y:S05]  /*0990*/  BRA.U UP1, `(.L_x_0) ;  /* 0x00000001013c7547 */ /* 0x000fea000b800000 */
[----:B------:R-:W2:Y:S01]  /*09a0*/  LDCU.64 UR10, c[0x0][0x3b8] ;  /* 0x00007700ff0a77ac */ /* 0x000ea20008000a00 */
[----:B01----:R-:W-:Y:S02]  /*09b0*/  IMAD.MOV.U32 R4, RZ, RZ, R10 ;  /* 0x000000ffff047224 */ /* 0x003fe400078e000a */
[----:B------:R-:W-:Y:S01]  /*09c0*/  IMAD.MOV.U32 R5, RZ, RZ, R11 ;  /* 0x000000ffff057224 */ /* 0x000fe200078e000b */
[----:B------:R-:W0:Y:S01]  /*09d0*/  LDCU.64 UR12, c[0x0][0x3c0] ;  /* 0x00007800ff0c77ac */ /* 0x000e220008000a00 */
[----:B---3--:R-:W-:Y:S02]  /*09e0*/  IMAD.MOV.U32 R13, RZ, RZ, 0x7fffffff ;  /* 0x7fffffffff0d7424 */ /* 0x008fe400078e00ff */
[----:B------:R-:W-:-:S04]  /*09f0*/  IMAD.WIDE.U32 R4, R7, UR4, R4 ;  /* 0x0000000407047c25 */ /* 0x000fc8000f8e0004 */
[----:B------:R-:W-:Y:S02]  /*0a00*/  IMAD R5, R0, UR4, R5 ;  /* 0x0000000400057c24 */ /* 0x000fe4000f8e0205 */
[----:B------:R-:W-:-:S03]  /*0a10*/  IMAD.SHL.U32 R8, R4, 0x4, RZ ;  /* 0x0000000404087824 */ /* 0x000fc600078e00ff */
[----:B------:R-:W-:Y:S02]  /*0a20*/  SHF.L.U64.HI R0, R4, 0x2, R5 ;  /* 0x0000000204007819 */ /* 0x000fe40000010205 */
[C---:B--2---:R-:W-:Y:S02]  /*0a30*/  IADD3 R4, P0, PT, R8.reuse, UR10, RZ ;  /* 0x0000000a08047c10 */ /* 0x044fe4000ff1e0ff */
[----:B0-----:R-:W-:Y:S02]  /*0a40*/  IADD3 R8, P1, PT, R8, UR12, RZ ;  /* 0x0000000c08087c10 */ /* 0x001fe4000ff3e0ff */
[C---:B------:R-:W-:Y:S02]  /*0a50*/  IADD3.X R5, PT, PT, R0.reuse, UR11, RZ, P0, !PT ;  /* 0x0000000b00057c10 */ /* 0x040fe400087fe4ff */
[----:B------:R-:W-:-:S03]  /*0a60*/  IADD3.X R9, PT, PT, R0, UR13, RZ, P1, !PT ;  /* 0x0000000d00097c10 */ /* 0x000fc60008ffe4ff */
[----:B------:R2:W-:Y:S04]  /*0a70*/  STG.E desc[UR8][R4.64], R13 ;  /* 0x0000000d04007986 */ /* 0x0005e8000c101908 */
[----:B------:R2:W-:Y:S02]  /*0a80*/  STG.E desc[UR8][R8.64], R13 ;  /* 0x0000000d08007986 */ /* 0x0005e4000c101908 */
.L_x_0:
[----:B012---:R-:W0:Y:S02]  /*0a90*/  LDC.64 R4, c[0x0][0x3a8] ;  /* 0x0000ea00ff047b82 */ /* 0x007e240000000a00 */
[----:B0-----:R-:W-:-:S04]  /*0aa0*/  ISETP.GE.AND P0, PT, R4, 0x1, PT ;  /* 0x000000010400780c */ /* 0x001fc80003f06270 */
[----:B-----5:R-:W-:-:S04]  /*0ab0*/  ISETP.LT.OR P0, PT, R3, RZ, !P0 ;  /* 0x000000ff0300720c */ /* 0x020fc80004701670 */
[----:B------:R-:W-:-:S04]  /*0ac0*/  ISETP.GE.OR P0, PT, R3, UR7, P0 ;  /* 0x0000000703007c0c */ /* 0x000fc80008706670 */
[----:B------:R-:W-:-:S13]  /*0ad0*/  ISETP.LT.OR P0, PT, R5, 0x1, P0 ;  /* 0x000000010500780c */ /* 0x000fda0000701670 */
[----:B------:R-:W-:Y:S05]  /*0ae0*/  @P0 EXIT ;  /* 0x000000000000094d */ /* 0x000fea0003800000 */
[----:B------:R-:W-:-:S05]  /*0af0*/  IMAD.IADD R6, R3, 0x1, R4 ;  /* 0x0000000103067824 */ /* 0x000fca00078e0204 */
[----:B------:R-:W-:-:S13]  /*0b00*/  ISETP.GT.AND P0, PT, R6, UR7, PT ;  /* 0x0000000706007c0c */ /* 0x000fda000bf04270 */
[----:B------:R-:W-:Y:S05]  /*0b10*/  @P0 EXIT ;  /* 0x000000000000094d */ /* 0x000fea0003800000 */
[----:B------:R-:W-:Y:S01]  /*0b20*/  VIADD R0, R6, 0xffffffff ;  /* 0xffffffff06007836 */ /* 0x000fe20000000000 */
[----:B------:R-:W-:Y:S01]  /*0b30*/  BSSY.RECONVERGENT B2, `(.L_x_5) ;  /* 0x0000066000027945 */ /* 0x000fe20003800200 */
[----:B------:R-:W-:Y:S01]  /*0b40*/  VIADD R8, R5, 0xffffffff ;  /* 0xffffffff05087836 */ /* 0x000fe20000000000 */
[----:B------:R-:W-:Y:S01]  /*0b50*/  SHF.R.S32.HI R7, RZ, 0x1f, R7 ;  /* 0x0000001fff077819 */ /* 0x000fe20000011407 */
[----:B------:R-:W-:Y:S01]  /*0b60*/  IMAD.MOV.U32 R2, RZ, RZ, R0 ;  /* 0x000000ffff027224 */ /* 0x000fe200078e0000 */
[----:B------:R-:W0:Y:S06]  /*0b70*/  LDCU.128 UR4, c[0x0][0x380] ;  /* 0x00007000ff0477ac */ /* 0x000e2c0008000c00 */
.L_x_13:
[----:B-1-3--:R-:W1:Y:S01]  /*0b80*/  LDC R15, c[0x0][0x3a0] ;  /* 0x0000e800ff0f7b82 */ /* 0x00ae620000000800 */
[----:B------:R-:W2:Y:S01]  /*0b90*/  LDCU UR10, c[0x0][0x3a8] ;  /* 0x00007500ff0a77ac */ /* 0x000ea20008000800 */
[----:B------:R-:W-:Y:S04]  /*0ba0*/  BSSY.RECONVERGENT B3, `(.L_x_6) ;  /* 0x0000054000037945 */ /* 0x000fe80003800200 */
[----:B------:R-:W-:Y:S01]  /*0bb0*/  BSSY.RELIABLE B0, `(.L_x_7) ;  /* 0x000002b000007945 */ /* 0x000fe20003800100 */
[----:B------:R-:W-:Y:S02]  /*0bc0*/  IMAD.MOV.U32 R12, RZ, RZ, 0x0 ;  /* 0x00000000ff0c7424 */ /* 0x000fe400078e00ff */
[----:B------:R-:W-:Y:S02]  /*0bd0*/  IMAD.MOV.U32 R13, RZ, RZ, -0x100000 ;  /* 0xfff00000ff0d7424 */ /* 0x000fe400078e00ff */
[----:B------:R-:W-:-:S02]  /*0be0*/  IMAD.MOV.U32 R4, RZ, RZ, 0x0 ;  /* 0x00000000ff047424 */ /* 0x000fc400078e00ff */
[----:B------:R-:W-:Y:S02]  /*0bf0*/  IMAD.MOV.U32 R5, RZ, RZ, 0x7ff00000 ;  /* 0x7ff00000ff057424 */ /* 0x000fe400078e00ff */
[----:B--2---:R-:W-:-:S07]  /*0c00*/  VIADD R14, R2, -UR10 ;  /* 0x8000000a020e7c36 */ /* 0x004fce0008000000 */
.L_x_9:
[----:B------:R-:W-:-:S05]  /*0c10*/  VIADD R14, R14, 0x1 ;  /* 0x000000010e0e7836 */ /* 0x000fca0000000000 */
[----:B------:R-:W-:-:S05]  /*0c20*/  SHF.R.S32.HI R16, RZ, 0x1f, R14 ;  /* 0x0000001fff107819 */ /* 0x000fca000001140e */
[-C--:B-1----:R-:W-:Y:S02]  /*0c30*/  IMAD R9, R16, R15.reuse, RZ ;  /* 0x0000000f10097224 */ /* 0x082fe400078e02ff */
[----:B------:R-:W-:-:S04]  /*0c40*/  IMAD.WIDE.U32 R16, R14, R15, R10 ;  /* 0x0000000f0e107225 */ /* 0x000fc800078e000a */
[----:B------:R-:W-:Y:S02]  /*0c50*/  IMAD R19, R14, R7, R9 ;  /* 0x000000070e137224 */ /* 0x000fe400078e0209 */
[----:B------:R-:W-:Y:S02]  /*0c60*/  IMAD.SHL.U32 R9, R16, 0x4, RZ ;  /* 0x0000000410097824 */ /* 0x000fe400078e00ff */
[----:B------:R-:W-:-:S03]  /*0c70*/  IMAD.IADD R17, R17, 0x1, R19 ;  /* 0x0000000111117824 */ /* 0x000fc600078e0213 */
[C---:B0-----:R-:W-:Y:S02]  /*0c80*/  IADD3 R18, P1, PT, R9.reuse, UR6, RZ ;  /* 0x0000000609127c10 */ /* 0x041fe4000ff3e0ff */
[----:B------:R-:W-:Y:S02]  /*0c90*/  SHF.L.U64.HI R17, R16, 0x2, R17 ;  /* 0x0000000210117819 */ /* 0x000fe40000010211 */
[----:B------:R-:W-:Y:S02]  /*0ca0*/  IADD3 R16, P0, PT, R9, UR4, RZ ;  /* 0x0000000409107c10 */ /* 0x000fe4000ff1e0ff */
[C---:B------:R-:W-:Y:S02]  /*0cb0*/  IADD3.X R19, PT, PT, R17.reuse, UR7, RZ, P1, !PT ;  /* 0x0000000711137c10 */ /* 0x040fe40008ffe4ff */
[----:B------:R-:W-:-:S03]  /*0cc0*/  IADD3.X R17, PT, PT, R17, UR5, RZ, P0, !PT ;  /* 0x0000000511117c10 */ /* 0x000fc600087fe4ff */
[----:B------:R-:W2:Y:S04]  /*0cd0*/  LDG.E.CONSTANT R21, desc[UR8][R18.64] ;  /* 0x0000000812157981 */ /* 0x000ea8000c1e9900 */
[----:B------:R-:W3:Y:S01]  /*0ce0*/  LDG.E.CONSTANT R20, desc[UR8][R16.64] ;  /* 0x0000000810147981 */ /* 0x000ee2000c1e9900 */
[----:B------:R-:W-:Y:S01]  /*0cf0*/  IMAD.MOV.U32 R9, RZ, RZ, 0x7fffffff ;  /* 0x7fffffffff097424 */ /* 0x000fe200078e00ff */
[----:B--2---:R-:W-:-:S04]  /*0d00*/  FSETP.NAN.AND P0, PT, R21, R21, PT ;  /* 0x000000151500720b */ /* 0x004fc80003f08000 */
[----:B---3--:R-:W-:-:S13]  /*0d10*/  FSETP.NAN.OR P0, PT, R20, R20, P0 ;  /* 0x000000141400720b */ /* 0x008fda0000708400 */
[----:B------:R-:W-:Y:S05]  /*0d20*/  @P0 BREAK.RELIABLE B0 ;  /* 0x0000000000000942 */ /* 0x000fea0003800100 */
[----:B------:R-:W-:Y:S05]  /*0d30*/  @P0 BRA `(.L_x_8) ;  /* 0x0000000000e80947 */ /* 0x000fea0003800000 */
[----:B------:R-:W0:Y:S01]  /*0d40*/  F2F.F64.F32 R18, R20 ;  /* 0x0000001400127310 */ /* 0x000e220000201800 */
[----:B------:R-:W-:Y:S02]  /*0d50*/  IMAD.MOV.U32 R23, RZ, RZ, R12 ;  /* 0x000000ffff177224 */ /* 0x000fe400078e000c */
[----:B------:R-:W-:Y:S02]  /*0d60*/  IMAD.MOV.U32 R22, RZ, RZ, R13 ;  /* 0x000000ffff167224 */ /* 0x000fe400078e000d */
[----:B------:R-:W-:Y:S02]  /*0d70*/  IMAD.MOV.U32 R24, RZ, RZ, R5 ;  /* 0x000000ffff187224 */ /* 0x000fe400078e0005 */
[----:B------:R-:W-:Y:S01]  /*0d80*/  IMAD.MOV.U32 R25, RZ, RZ, R4 ;  /* 0x000000ffff197224 */ /* 0x000fe200078e0004 */
[----:B------:R-:W1:Y:S01]  /*0d90*/  F2F.F64.F32 R16, R21 ;  /* 0x0000001500107310 */ /* 0x000e620000201800 */
[----:B0-----:R-:W-:Y:S01]  /*0da0*/  DSETP.MAX.AND P0, P1, R18, R12, PT ;  /* 0x0000000c1200722a */ /* 0x001fe2000390f000 */
[----:B------:R-:W-:-:S05]  /*0db0*/  IMAD.MOV.U32 R12, RZ, RZ, R18 ;  /* 0x000000ffff0c7224 */ /* 0x000fca00078e0012 */
[----:B------:R-:W-:Y:S02]  /*0dc0*/  FSEL R13, R19, R22, P0 ;  /* 0x00000016130d7208 */ /* 0x000fe40000000000 */
[----:B------:R-:W-:Y:S01]  /*0dd0*/  SEL R12, R12, R23, P0 ;  /* 0x000000170c0c7207 */ /* 0x000fe20000000000 */
[----:B-1----:R-:W-:Y:S01]  /*0de0*/  DSETP.MIN.AND P2, P3, R16, R4, PT ;  /* 0x000000041000722a */ /* 0x002fe20003b40000 */
[----:B------:R-:W-:Y:S01]  /*0df0*/  ISETP.GE.AND P0, PT, R14, R2, PT ;  /* 0x000000020e00720c */ /* 0x000fe20003f06270 */
[----:B------:R-:W-:-:S03]  /*0e00*/  IMAD.MOV.U32 R4, RZ, RZ, R16 ;  /* 0x000000ffff047224 */ /* 0x000fc600078e0010 */
[----:B------:R-:W-:Y:S02]  /*0e10*/  @P1 LOP3.LUT R13, R22, 0x80000, RZ, 0xfc, !PT ;  /* 0x00080000160d1812 */ /* 0x000fe400078efcff */
[----:B------:R-:W-:Y:S02]  /*0e20*/  FSEL R5, R17, R24, P2 ;  /* 0x0000001811057208 */ /* 0x000fe40001000000 */
[----:B------:R-:W-:-:S05]  /*0e30*/  SEL R4, R4, R25, P2 ;  /* 0x0000001904047207 */ /* 0x000fca0001000000 */
[----:B------:R-:W-:Y:S01]  /*0e40*/  @P3 LOP3.LUT R5, R24, 0x80000, RZ, 0xfc, !PT ;  /* 0x0008000018053812 */ /* 0x000fe200078efcff */
[----:B------:R-:W-:Y:S06]  /*0e50*/  @!P0 BRA `(.L_x_9) ;  /* 0xfffffffc006c8947 */ /* 0x000fec000383ffff */
[----:B------:R-:W-:Y:S05]  /*0e60*/  BSYNC.RELIABLE B0 ;  /* 0x0000000000007941 */ /* 0x000fea0003800100 */
.L_x_7:
[----:B------:R-:W0:Y:S01]  /*0e70*/  LDCU.64 UR10, c[0x0][0x390] ;  /* 0x00007200ff0a77ac */ /* 0x000e220008000a00 */
[----:B------:R-:W-:-:S04]  /*0e80*/  IMAD.WIDE.U32 R14, R2, R15, R10 ;  /* 0x0000000f020e7225 */ /* 0x000fc800078e000a */
[----:B------:R-:W-:Y:S01]  /*0e90*/  IMAD R15, R2, R7, R15 ;  /* 0x00000007020f7224 */ /* 0x000fe200078e020f */
[----:B0-----:R-:W-:-:S04]  /*0ea0*/  LEA R16, P0, R14, UR10, 0x2 ;  /* 0x0000000a0e107c11 */ /* 0x001fc8000f8010ff */
[----:B------:R-:W-:-:S05]  /*0eb0*/  LEA.HI.X R17, R14, UR11, R15, 0x2, P0 ;  /* 0x0000000b0e117c11 */ /* 0x000fca00080f140f */
[----:B------:R-:W2:Y:S02]  /*0ec0*/  LDG.E.CONSTANT R16, desc[UR8][R16.64] ;  /* 0x0000000810107981 */ /* 0x000ea4000c1e9900 */
[----:B--2---:R-:W-:-:S13]  /*0ed0*/  FSETP.NAN.AND P0, PT, R16, R16, PT ;  /* 0x000000101000720b */ /* 0x004fda0003f08000 */
[----:B------:R-:W-:Y:S05]  /*0ee0*/  @P0 BRA `(.L_x_8) ;  /* 0x00000000007c0947 */ /* 0x000fea0003800000 */
[----:B------:R-:W-:Y:S01]  /*0ef0*/  DADD R20, R12, -R4 ;  /* 0x000000000c147229 */ /* 0x000fe20000000804 */
[----:B------:R-:W0:Y:S07]  /*0f00*/  F2F.F64.F32 R16, R16 ;  /* 0x0000001000107310 */ /* 0x000e2e0000201800 */
[----:B------:R-:W-:-:S14]  /*0f10*/  DSETP.NEU.AND P0, PT, R20, RZ, PT ;  /* 0x000000ff1400722a */ /* 0x000fdc0003f0d000 */
[----:B0-----:R-:W-:Y:S05]  /*0f20*/  @!P0 BRA `(.L_x_10) ;  /* 0x0000000000648947 */ /* 0x001fea0003800000 */
[----:B------:R-:W0:Y:S01]  /*0f30*/  MUFU.RCP64H R13, R21 ;  /* 0x00000015000d7308 */ /* 0x000e220000001800 */
[----:B------:R-:W-:Y:S01]  /*0f40*/  IMAD.MOV.U32 R12, RZ, RZ, 0x1 ;  /* 0x00000001ff0c7424 */ /* 0x000fe200078e00ff */
[----:B------:R-:W-:Y:S01]  /*0f50*/  DADD R18, -R4, R16 ;  /* 0x0000000004127229 */ /* 0x000fe20000000110 */
[----:B------:R-:W-:Y:S09]  /*0f60*/  BSSY.RECONVERGENT B4, `(.L_x_11) ;  /* 0x0000012000047945 */ /* 0x000ff20003800200 */
[----:B------:R-:W-:Y:S01]  /*0f70*/  FSETP.GEU.AND P1, PT, |R19|, 6.5827683646048100446e-37, PT ;  /* 0x036000001300780b */ /* 0x000fe20003f2e200 */
[----:B0-----:R-:W-:-:S08]  /*0f80*/  DFMA R14, -R20, R12, 1 ;  /* 0x3ff00000140e742b */ /* 0x001fd0000000010c */
[----:B------:R-:W-:-:S08]  /*0f90*/  DFMA R14, R14, R14, R14 ;  /* 0x0000000e0e0e722b */ /* 0x000fd0000000000e */
[----:B------:R-:W-:-:S08]  /*0fa0*/  DFMA R14, R12, R14, R12 ;  /* 0x0000000e0c0e722b */ /* 0x000fd0000000000c */
[----:B------:R-:W-:-:S08]  /*0fb0*/  DFMA R12, -R20, R14, 1 ;  /* 0x3ff00000140c742b */ /* 0x000fd0000000010e */
[----:B------:R-:W-:-:S08]  /*0fc0*/  DFMA R12, R14, R12, R14 ;  /* 0x0000000c0e0c722b */ /* 0x000fd0000000000e */
[----:B------:R-:W-:-:S08]  /*0fd0*/  DMUL R4, R18, R12 ;  /* 0x0000000c12047228 */ /* 0x000fd00000000000 */
[----:B------:R-:W-:-:S08]  /*0fe0*/  DFMA R14, -R20, R4, R18 ;  /* 0x00000004140e722b */ /* 0x000fd00000000112 */
[----:B------:R-:W-:-:S10]  /*0ff0*/  DFMA R4, R12, R14, R4 ;  /* 0x0000000e0c04722b */ /* 0x000fd40000000004 */
[----:B------:R-:W-:-:S05]  /*1000*/  FFMA R9, RZ, R21, R5 ;  /* 0x00000015ff097223 */ /* 0x000fca0000000005 */
[----:B------:R-:W-:-:S13]  /*1010*/  FSETP.GT.AND P0, PT, |R9|, 1.469367938527859385e-39, PT ;  /* 0x001000000900780b */ /* 0x000fda0003f04200 */
[----:B------:R-:W-:Y:S05]  /*1020*/  @P0 BRA P1, `(.L_x_12) ;  /* 0x0000000000140947 */ /* 0x000fea0000800000 */
[----:B------:R-:W-:Y:S01]  /*1030*/  IMAD.MOV.U32 R23, RZ, RZ, R21 ;  /* 0x000000ffff177224 */ /* 0x000fe200078e0015 */
[----:B------:R-:W-:-:S07]  /*1040*/  MOV R30, 0x1060 ;  /* 0x00001060001e7802 */ /* 0x000fce0000000f00 */
[----:B------:R-:W-:Y:S05]  /*1050*/  CALL.REL.NOINC `($__internal_0_$__cuda_sm20_div_rn_f64_full) ;  /* 0x0000001400e07944 */ /* 0x000fea0003c00000 */
[----:B------:R-:W-:Y:S02]  /*1060*/  IMAD.MOV.U32 R4, RZ, RZ, R18 ;  /* 0x000000ffff047224 */ /* 0x000fe400078e0012 */
[----:B------:R-:W-:-:S07]  /*1070*/  IMAD.MOV.U32 R5, RZ, RZ, R19 ;  /* 0x000000ffff057224 */ /* 0x000fce00078e0013 */
.L_x_12:
[----:B------:R-:W-:Y:S05]  /*1080*/  BSYNC.RECONVERGENT B4 ;  /* 0x0000000000047941 */ /* 0x000fea0003800200 */
.L_x_11:
[----:B------:R-:W-:-:S06]  /*1090*/  DMUL R4, R4, 100 ;  /* 0x4059000004047828 */ /* 0x000fcc0000000000 */
[----:B------:R0:W1:Y:S01]  /*10a0*/  F2F.F32.F64 R9, R4 ;  /* 0x0000000400097310 */ /* 0x0000620000301000 */
[----:B------:R-:W-:Y:S05]  /*10b0*/  BRA `(.L_x_8) ;  /* 0x0000000000087947 */ /* 0x000fea0003800000 */
.L_x_10:
[----:B------:R-:W-:-:S06]  /*10c0*/  DSETP.NEU.AND P0, PT, R12, R16, PT ;  /* 0x000000100c00722a */ /* 0x000fcc0003f0d000 */
[----:B------:R-:W-:-:S08]  /*10d0*/  FSEL R9, RZ, 100, P0 ;  /* 0x42c80000ff097808 */ /* 0x000fd00000000000 */
.L_x_8:
[----:B------:R-:W-:Y:S05]  /*10e0*/  BSYNC.RECONVERGENT B3 ;  /* 0x0000000000037941 */ /* 0x000fea0003800200 */
.L_x_6:
[----:B------:R-:W2:Y:S01]  /*10f0*/  LDC.64 R16, c[0x0][0x3a0] ;  /* 0x0000e800ff107b82 */ /* 0x000ea20000000a00 */
[----:B------:R-:W3:Y:S01]  /*1100*/  LDCU.64 UR10, c[0x0][0x3b8] ;  /* 0x00007700ff0a77ac */ /* 0x000ee20008000a00 */
[----:B--2---:R-:W-:-:S04]  /*1110*/  IMAD.WIDE.U32 R12, R2, R16, R10 ;  /* 0x00000010020c7225 */ /* 0x004fc800078e000a */
[----:B0-----:R-:W-:Y:S01]  /*1120*/  IMAD R5, R2, R7, R13 ;  /* 0x0000000702057224 */ /* 0x001fe200078e020d */
[----:B---3--:R-:W-:Y:S01]  /*1130*/  LEA R4, P0, R12, UR10, 0x2 ;  /* 0x0000000a0c047c11 */ /* 0x008fe2000f8010ff */
[----:B------:R-:W-:-:S03]  /*1140*/  VIADD R2, R2, 0x1 ;  /* 0x0000000102027836 */ /* 0x000fc60000000000 */
[----:B------:R-:W-:Y:S02]  /*1150*/  LEA.HI.X R5, R12, UR11, R5, 0x2, P0 ;  /* 0x0000000b0c057c11 */ /* 0x000fe400080f1405 */
[----:B------:R-:W-:-:S03]  /*1160*/  ISETP.NE.AND P0, PT, R2, R17, PT ;  /* 0x000000110200720c */ /* 0x000fc60003f05270 */
[----:B-1----:R1:W-:Y:S10]  /*1170*/  STG.E desc[UR8][R4.64], R9 ;  /* 0x0000000904007986 */ /* 0x0023f4000c101908 */
[----:B------:R-:W-:Y:S05]  /*1180*/  @P0 BRA `(.L_x_13) ;  /* 0xfffffff8007c0947 */ /* 0x000fea000383ffff */
[----:B------:R-:W-:Y:S05]  /*1190*/  BSYNC.RECONVERGENT B2 ;  /* 0x0000000000027941 */ /* 0x000fea0003800200 */
.L_x_5:
[----:B------:R-:W-:Y:S05]  /*11a0*/  WARPSYNC.ALL ;  /* 0x0000000000007948 */ /* 0x000fea0003800000 */
[----:B------:R-:W0:Y:S01]  /*11b0*/  LDCU UR10, c[0x0][0x3b0] ;  /* 0x00007600ff0a77ac */ /* 0x000e220008000800 */
[----:B------:R-:W2:Y:S01]  /*11c0*/  LDC.64 R18, c[0x0][0x3a8] ;  /* 0x0000ea00ff127b82 */ /* 0x000ea20000000a00 */
[----:B0-----:R-:W-:-:S13]  /*11d0*/  ISETP.NE.AND P0, PT, RZ, UR10, PT ;  /* 0x0000000aff007c0c */ /* 0x001fda000bf05270 */
[----:B------:R-:W-:Y:S05]  /*11e0*/  @P0 EXIT ;  /* 0x000000000000094d */ /* 0x000fea0003800000 */
[----:B------:R-:W0:Y:S01]  /*11f0*/  LDCU.64 UR4, c[0x0][0x3c0] ;  /* 0x00007800ff0477ac */ /* 0x000e220008000a00 */
[----:B--2---:R-:W-:Y:S01]  /*1200*/  IADD3 R18, PT, PT, R3, -0x1, R18 ;  /* 0xffffffff03127810 */ /* 0x004fe20007ffe012 */
[----:B------:R2:W3:Y:S01]  /*1210*/  I2F.F64.U32 R12, R19 ;  /* 0x00000013000c7312 */ /* 0x0004e20000201800 */
[----:B------:R-:W-:Y:S01]  /*1220*/  ISETP.NE.AND P0, PT, R6, R17, PT ;  /* 0x000000110600720c */ /* 0x000fe20003f05270 */
[----:B------:R-:W4:Y:S01]  /*1230*/  LDCU.64 UR6, c[0x0][0x3c0] ;  /* 0x00007800ff0677ac */ /* 0x000f220008000a00 */
[----:B-1----:R-:W-:Y:S01]  /*1240*/  IADD3 R5, PT, PT, R18, -0x1, R19 ;  /* 0xffffffff12057810 */ /* 0x002fe20007ffe013 */
[----:B------:R-:W-:Y:S01]  /*1250*/  BSSY.RECONVERGENT B2, `(.L_x_14) ;  /* 0x00000e7000027945 */ /* 0x000fe20003800200 */
[----:B------:R-:W-:-:S03]  /*1260*/  IADD3 R4, PT, PT, -R6, 0x1, R17 ;  /* 0x0000000106047810 */ /* 0x000fc60007ffe111 */
[----:B------:R-:W-:Y:S01]  /*1270*/  IMAD.WIDE.U32 R2, R5, R16, R10 ;  /* 0x0000001005027225 */ /* 0x000fe200078e000a */
[----:B------:R-:W-:-:S03]  /*1280*/  CS2R R16, SRZ ;  /* 0x0000000000107805 */ /* 0x000fc6000001ff00 */
[----:B------:R-:W-:Y:S01]  /*1290*/  IMAD R3, R5, R7, R3 ;  /* 0x0000000705037224 */ /* 0x000fe200078e0203 */
[----:B0-----:R-:W-:-:S04]  /*12a0*/  LEA R14, P1, R2, UR4, 0x2 ;  /* 0x00000004020e7c11 */ /* 0x001fc8000f8210ff */
[----:B------:R-:W-:Y:S01]  /*12b0*/  LEA.HI.X R15, R2, UR5, R3, 0x2, P1 ;  /* 0x00000005020f7c11 */ /* 0x000fe200088f1403 */
[----:B------:R-:W-:Y:S01]  /*12c0*/  IMAD.MOV.U32 R3, RZ, RZ, RZ ;  /* 0x000000ffff037224 */ /* 0x000fe200078e00ff */
[----:B--234-:R-:W-:Y:S07]  /*12d0*/  @!P0 BRA `(.L_x_15) ;  /* 0x0000000c00788947 */ /* 0x01cfee0003800000 */
[----:B------:R-:W-:Y:S01]  /*12e0*/  LOP3.LUT R0, R4, 0xfffffffe, RZ, 0xc0, !PT ;  /* 0xfffffffe04007812 */ /* 0x000fe200078ec0ff */
[----:B------:R-:W-:Y:S01]  /*12f0*/  BSSY.RECONVERGENT B3, `(.L_x_16) ;  /* 0x00000db000037945 */ /* 0x000fe20003800200 */
[----:B------:R-:W-:Y:S01]  /*1300*/  IMAD.IADD R2, R6, 0x1, -R19 ;  /* 0x0000000106027824 */ /* 0x000fe200078e0a13 */
[----:B------:R-:W-:Y:S01]  /*1310*/  CS2R R16, SRZ ;  /* 0x0000000000107805 */ /* 0x000fe2000001ff00 */
[----:B------:R-:W-:Y:S02]  /*1320*/  IMAD.MOV.U32 R3, RZ, RZ, RZ ;  /* 0x000000ffff037224 */ /* 0x000fe400078e00ff */
[----:B------:R-:W-:-:S07]  /*1330*/  IMAD.MOV R0, RZ, RZ, -R0 ;  /* 0x000000ffff007224 */ /* 0x000fce00078e0a00 */
.L_x_37:
[----:B0--3--:R-:W0:Y:S01]  /*1340*/  LDC R9, c[0x0][0x3a0] ;  /* 0x0000e800ff097b82 */ /* 0x009e220000000800 */
[----:B------:R-:W-:-:S07]  /*1350*/  VIADD R22, R6, 0xffffffff ;  /* 0xffffffff06167836 */ /* 0x000fce0000000000 */
[----:B-12---:R-:W1:Y:S01]  /*1360*/  LDC.64 R18, c[0x0][0x3b8] ;  /* 0x0000ee00ff127b82 */ /* 0x006e620000000a00 */
[----:B0-----:R-:W-:-:S04]  /*1370*/  IMAD.WIDE.U32 R34, R22, R9, R10 ;  /* 0x0000000916227225 */ /* 0x001fc800078e000a */
[----:B------:R-:W-:Y:S02]  /*1380*/  IMAD R21, R22, R7, R35 ;  /* 0x0000000716157224 */ /* 0x000fe400078e0223 */
[----:B------:R-:W-:-:S03]  /*1390*/  IMAD.SHL.U32 R33, R34, 0x4, RZ ;  /* 0x0000000422217824 */ /* 0x000fc600078e00ff */
[----:B------:R-:W-:Y:S02]  /*13a0*/  SHF.L.U64.HI R34, R34, 0x2, R21 ;  /* 0x0000000222227819 */ /* 0x000fe40000010215 */
[----:B-1----:R-:W-:-:S05]  /*13b0*/  IADD3 R20, P0, PT, R33, R18, RZ ;  /* 0x0000001221147210 */ /* 0x002fca0007f1e0ff */
[----:B------:R-:W-:-:S05]  /*13c0*/  IMAD.X R21, R34, 0x1, R19, P0 ;  /* 0x0000000122157824 */ /* 0x000fca00000e0613 */
[----:B------:R-:W2:Y:S01]  /*13d0*/  LDG.E R20, desc[UR8][R20.64] ;  /* 0x0000000814147981 */ /* 0x000ea2000c1e1900 */
[----:B------:R-:W-:Y:S01]  /*13e0*/  VIADD R0, R0, 0x2 ;  /* 0x0000000200007836 */ /* 0x000fe20000000000 */
[----:B------:R-:W-:Y:S04]  /*13f0*/  BSSY.RECONVERGENT B4, `(.L_x_17) ;  /* 0x000005f000047945 */ /* 0x000fe80003800200 */
[----:B------:R-:W-:Y:S02]  /*1400*/  ISETP.NE.AND P1, PT, R0, RZ, PT ;  /* 0x000000ff0000720c */ /* 0x000fe40003f25270 */
[----:B--2---:R-:W-:-:S13]  /*1410*/  FSETP.NAN.AND P0, PT, R20, R20, PT ;  /* 0x000000141400720b */ /* 0x004fda0003f08000 */
[----:B------:R-:W-:Y:S05]  /*1420*/  @P0 BRA `(.L_x_18) ;  /* 0x00000004005c0947 */ /* 0x000fea0003800000 */
[----:B------:R-:W-:Y:S01]  /*1430*/  ISETP.GE.AND P2, PT, R22, R5, PT ;  /* 0x000000051600720c */ /* 0x000fe20003f46270 */
[----:B------:R-:W0:Y:S01]  /*1440*/  LDC R28, c[0x0][0x3ac] ;  /* 0x0000eb00ff1c7b82 */ /* 0x000e220000000800 */
[----:B------:R-:W1:Y:S01]  /*1450*/  F2F.F64.F32 R20, R20 ;  /* 0x0000001400147310 */ /* 0x000e620000201800 */
[----:B------:R-:W-:-:S10]  /*1460*/  VIADD R26, R3, 0x1 ;  /* 0x00000001031a7836 */ /* 0x000fd40000000000 */
[----:B------:R-:W2:Y:S01]  /*1470*/  @!P2 LDC.64 R22, c[0x0][0x3c0] ;  /* 0x0000f000ff16ab82 */ /* 0x000ea20000000a00 */
[----:B------:R-:W-:Y:S01]  /*1480*/  @!P2 IMAD.MOV.U32 R27, RZ, RZ, 0x7fffffff ;  /* 0x7fffffffff1ba424 */ /* 0x000fe200078e00ff */
[----:B-1----:R-:W-:Y:S01]  /*1490*/  DADD R24, R16, R20 ;  /* 0x0000000010187229 */ /* 0x002fe20000000014 */
[----:B--2---:R-:W-:-:S05]  /*14a0*/  @!P2 IADD3 R22, P0, PT, R33, R22, RZ ;  /* 0x000000162116a210 */ /* 0x004fca0007f1e0ff */
[----:B------:R-:W-:Y:S01]  /*14b0*/  @!P2 IMAD.X R23, R34, 0x1, R23, P0 ;  /* 0x000000012217a824 */ /* 0x000fe200000e0617 */
[----:B0-----:R-:W-:-:S04]  /*14c0*/  ISETP.GE.AND P0, PT, R3, R28, PT ;  /* 0x0000001c0300720c */ /* 0x001fc80003f06270 */
[----:B------:R1:W-:Y:S01]  /*14d0*/  @!P2 STG.E desc[UR8][R22.64], R27 ;  /* 0x0000001b1600a986 */ /* 0x0003e2000c101908 */
[----:B------:R-:W-:Y:S02]  /*14e0*/  FSEL R16, R24, R16, !P0 ;  /* 0x0000001018107208 */ /* 0x000fe40004000000 */
[----:B------:R-:W-:-:S06]  /*14f0*/  FSEL R17, R25, R17, !P0 ;  /* 0x0000001119117208 */ /* 0x000fcc0004000000 */
[----:B------:R-:W-:-:S04]  /*1500*/  @P0 IMAD.MOV R26, RZ, RZ, R3 ;  /* 0x000000ffff1a0224 */ /* 0x000fc800078e0203 */
[----:B------:R-:W-:Y:S01]  /*1510*/  IMAD.MOV.U32 R3, RZ, RZ, R26 ;  /* 0x000000ffff037224 */ /* 0x000fe200078e001a */
[----:B-1----:R-:W-:Y:S06]  /*1520*/  @!P2 BRA `(.L_x_19) ;  /* 0x00000004002ca947 */ /* 0x002fec0003800000 */
[----:B------:R-:W-:-:S13]  /*1530*/  ISETP.NE.AND P0, PT, R8, RZ, PT ;  /* 0x000000ff0800720c */ /* 0x000fda0003f05270 */
[----:B------:R-:W-:Y:S05]  /*1540*/  @P0 BRA `(.L_x_20) ;  /* 0x0000000000780947 */ /* 0x000fea0003800000 */
[----:B------:R-:W-:Y:S01]  /*1550*/  ISETP.NE.AND P0, PT, R3, R28, PT ;  /* 0x0000001c0300720c */ /* 0x000fe20003f05270 */
[----:B------:R-:W-:Y:S01]  /*1560*/  BSSY.RECONVERGENT B5, `(.L_x_21) ;  /* 0x000001a000057945 */ /* 0x000fe20003800200 */
[----:B------:R-:W-:-:S11]  /*1570*/  IMAD.MOV.U32 R19, RZ, RZ, 0x7fffffff ;  /* 0x7fffffffff137424 */ /* 0x000fd600078e00ff */
[----:B------:R-:W-:Y:S05]  /*1580*/  @P0 BRA `(.L_x_22) ;  /* 0x00000000005c0947 */ /* 0x000fea0003800000 */
[----:B------:R-:W0:Y:S01]  /*1590*/  MUFU.RCP64H R19, R13 ;  /* 0x0000000d00137308 */ /* 0x000e220000001800 */
[----:B------:R-:W-:Y:S01]  /*15a0*/  IMAD.MOV.U32 R18, RZ, RZ, 0x1 ;  /* 0x00000001ff127424 */ /* 0x000fe200078e00ff */
[----:B------:R-:W-:Y:S01]  /*15b0*/  FSETP.GEU.AND P2, PT, |R17|, 6.5827683646048100446e-37, PT ;  /* 0x036000001100780b */ /* 0x000fe20003f4e200 */
[----:B------:R-:W-:Y:S04]  /*15c0*/  BSSY.RECONVERGENT B6, `(.L_x_23) ;  /* 0x0000012000067945 */ /* 0x000fe80003800200 */
        /* <DEDUP_REMOVED lines=12> */
[----:B------:R-:W-:Y:S01]  /*1690*/  MOV R30, 0x16e0 ;  /* 0x000016e0001e7802 */ /* 0x000fe20000000f00 */
[----:B------:R-:W-:Y:S02]  /*16a0*/  IMAD.MOV.U32 R19, RZ, RZ, R17 ;  /* 0x000000ffff137224 */ /* 0x000fe400078e0011 */
[----:B------:R-:W-:Y:S02]  /*16b0*/  IMAD.MOV.U32 R20, RZ, RZ, R12 ;  /* 0x000000ffff147224 */ /* 0x000fe400078e000c */
[----:B------:R-:W-:-:S07]  /*16c0*/  IMAD.MOV.U32 R23, RZ, RZ, R13 ;  /* 0x000000ffff177224 */ /* 0x000fce00078e000d */
[----:B------:R-:W-:Y:S05]  /*16d0*/  CALL.REL.NOINC `($__internal_0_$__cuda_sm20_div_rn_f64_full) ;  /* 0x0000001000407944 */ /* 0x000fea0003c00000 */
.L_x_24:
[----:B------:R-:W-:Y:S05]  /*16e0*/  BSYNC.RECONVERGENT B6 ;  /* 0x0000000000067941 */ /* 0x000fea0003800200 */
.L_x_23:
[----:B------:R0:W1:Y:S02]  /*16f0*/  F2F.F32.F64 R19, R18 ;  /* 0x0000001200137310 */ /* 0x0000640000301000 */
.L_x_22:
[----:B------:R-:W-:Y:S05]  /*1700*/  BSYNC.RECONVERGENT B5 ;  /* 0x0000000000057941 */ /* 0x000fea0003800200 */
.L_x_21:
[----:B-1----:R2:W-:Y:S01]  /*1710*/  STG.E desc[UR8][R14.64], R19 ;  /* 0x000000130e007986 */ /* 0x0025e2000c101908 */
[----:B------:R-:W-:Y:S05]  /*1720*/  BRA `(.L_x_19) ;  /* 0x0000000000ac7947 */ /* 0x000fea0003800000 */
.L_x_20:
[----:B------:R-:W-:-:S05]  /*1730*/  VIADD R24, R2, 0xffffffff ;  /* 0xffffffff02187836 */ /* 0x000fca0000000000 */
[----:B------:R-:W-:-:S05]  /*1740*/  SHF.R.S32.HI R22, RZ, 0x1f, R24 ;  /* 0x0000001fff167819 */ /* 0x000fca0000011418 */
[-C--:B------:R-:W-:Y:S02]  /*1750*/  IMAD R25, R22, R9.reuse, RZ ;  /* 0x0000000916197224 */ /* 0x080fe400078e02ff */
[----:B------:R-:W-:-:S04]  /*1760*/  IMAD.WIDE.U32 R22, R24, R9, R10 ;  /* 0x0000000918167225 */ /* 0x000fc800078e000a */
[----:B------:R-:W-:Y:S01]  /*1770*/  IMAD R9, R24, R7, R25 ;  /* 0x0000000718097224 */ /* 0x000fe200078e0219 */
[----:B------:R-:W-:-:S03]  /*1780*/  LEA R26, P0, R22, R18, 0x2 ;  /* 0x00000012161a7211 */ /* 0x000fc600078010ff */
[----:B------:R-:W-:-:S05]  /*1790*/  IMAD.IADD R9, R23, 0x1, R9 ;  /* 0x0000000117097824 */ /* 0x000fca00078e0209 */
[----:B------:R-:W-:-:S05]  /*17a0*/  LEA.HI.X R27, R22, R19, R9, 0x2, P0 ;  /* 0x00000013161b7211 */ /* 0x000fca00000f1409 */
[----:B------:R-:W2:Y:S01]  /*17b0*/  LDG.E R26, desc[UR8][R26.64] ;  /* 0x000000081a1a7981 */ /* 0x000ea2000c1e1900 */
[----:B------:R-:W0:Y:S01]  /*17c0*/  MUFU.RCP64H R23, R13 ;  /* 0x0000000d00177308 */ /* 0x000e220000001800 */
[----:B------:R-:W-:Y:S01]  /*17d0*/  IMAD.MOV.U32 R22, RZ, RZ, 0x1 ;  /* 0x00000001ff167424 */ /* 0x000fe200078e00ff */
[----:B------:R-:W-:Y:S05]  /*17e0*/  BSSY.RECONVERGENT B5, `(.L_x_25) ;  /* 0x0000016000057945 */ /* 0x000fea0003800200 */
[----:B0-----:R-:W-:-:S08]  /*17f0*/  DFMA R24, -R12, R22, 1 ;  /* 0x3ff000000c18742b */ /* 0x001fd00000000116 */
[----:B------:R-:W-:-:S08]  /*1800*/  DFMA R24, R24, R24, R24 ;  /* 0x000000181818722b */ /* 0x000fd00000000018 */
[----:B------:R-:W-:-:S08]  /*1810*/  DFMA R22, R22, R24, R22 ;  /* 0x000000181616722b */ /* 0x000fd00000000016 */
[----:B------:R-:W-:-:S08]  /*1820*/  DFMA R24, -R12, R22, 1 ;  /* 0x3ff000000c18742b */ /* 0x000fd00000000116 */
[----:B------:R-:W-:Y:S01]  /*1830*/  DFMA R24, R22, R24, R22 ;  /* 0x000000181618722b */ /* 0x000fe20000000016 */
[----:B--2---:R-:W0:Y:S02]  /*1840*/  F2F.F64.F32 R18, R26 ;  /* 0x0000001a00127310 */ /* 0x004e240000201800 */
[----:B0-----:R-:W-:-:S08]  /*1850*/  DADD R18, R20, -R18 ;  /* 0x0000000014127229 */ /* 0x001fd00000000812 */
[----:B------:R-:W-:-:S08]  /*1860*/  DADD R16, R16, R18 ;  /* 0x0000000010107229 */ /* 0x000fd00000000012 */
[----:B------:R-:W-:Y:S02]  /*1870*/  DMUL R18, R24, R16 ;  /* 0x0000001018127228 */ /* 0x000fe40000000000 */
[----:B------:R-:W-:-:S06]  /*1880*/  FSETP.GEU.AND P2, PT, |R17|, 6.5827683646048100446e-37, PT ;  /* 0x036000001100780b */ /* 0x000fcc0003f4e200 */
        /* <DEDUP_REMOVED lines=11> */
.L_x_26:
[----:B------:R-:W-:Y:S05]  /*1940*/  BSYNC.RECONVERGENT B5 ;  /* 0x0000000000057941 */ /* 0x000fea0003800200 */
.L_x_25:
[----:B------:R-:W0:Y:S01]  /*1950*/  F2F.F32.F64 R19, R18 ;  /* 0x0000001200137310 */ /* 0x000e220000301000 */
[----:B------:R-:W-:-:S04]  /*1960*/  IADD3 R20, P0, PT, R33, UR6, RZ ;  /* 0x0000000621147c10 */ /* 0x000fc8000ff1e0ff */
[----:B------:R-:W-:-:S05]  /*1970*/  IADD3.X R21, PT, PT, R34, UR7, RZ, P0, !PT ;  /* 0x0000000722157c10 */ /* 0x000fca00087fe4ff */
[----:B0-----:R1:W-:Y:S01]  /*1980*/  STG.E desc[UR8][R20.64], R19 ;  /* 0x0000001314007986 */ /* 0x0013e2000c101908 */
[----:B------:R-:W-:Y:S05]  /*1990*/  BRA `(.L_x_19) ;  /* 0x0000000000107947 */ /* 0x000fea0003800000 */
.L_x_18:
[----:B------:R-:W-:Y:S01]  /*19a0*/  IADD3 R18, P0, PT, R33, UR6, RZ ;  /* 0x0000000621127c10 */ /* 0x000fe2000ff1e0ff */
[----:B------:R-:W-:-:S03]  /*19b0*/  IMAD.MOV.U32 R9, RZ, RZ, 0x7fffffff ;  /* 0x7fffffffff097424 */ /* 0x000fc600078e00ff */
[----:B------:R-:W-:-:S05]  /*19c0*/  IADD3.X R19, PT, PT, R34, UR7, RZ, P0, !PT ;  /* 0x0000000722137c10 */ /* 0x000fca00087fe4ff */
[----:B------:R0:W-:Y:S04]  /*19d0*/  STG.E desc[UR8][R18.64], R9 ;  /* 0x0000000912007986 */ /* 0x0001e8000c101908 */
.L_x_19:
[----:B------:R-:W-:Y:S05]  /*19e0*/  BSYNC.RECONVERGENT B4 ;  /* 0x0000000000047941 */ /* 0x000fea0003800200 */
.L_x_17:
[----:B0-----:R-:W0:Y:S08]  /*19f0*/  LDC R9, c[0x0][0x3a0] ;  /* 0x0000e800ff097b82 */ /* 0x001e300000000800 */
        /* <DEDUP_REMOVED lines=8> */
[----:B------:R-:W-:Y:S01]  /*1a80*/  BSSY.RECONVERGENT B4, `(.L_x_27) ;  /* 0x000005d000047945 */ /* 0x000fe20003800200 */
[----:B--2---:R-:W-:-:S13]  /*1a90*/  FSETP.NAN.AND P0, PT, R25, R25, PT ;  /* 0x000000191900720b */ /* 0x004fda0003f08000 */
[----:B------:R-:W0:Y:S01]  /*1aa0*/  @P0 LDC.64 R20, c[0x0][0x3c0] ;  /* 0x0000f000ff140b82 */ /* 0x000e220000000a00 */
[----:B------:R-:W-:Y:S01]  /*1ab0*/  @P0 IMAD.MOV.U32 R27, RZ, RZ, 0x7fffffff ;  /* 0x7fffffffff1b0424 */ /* 0x000fe200078e00ff */
[----:B0-----:R-:W-:-:S05]  /*1ac0*/  @P0 IADD3 R20, P2, PT, R33, R20, RZ ;  /* 0x0000001421140210 */ /* 0x001fca0007f5e0ff */
[----:B------:R-:W-:-:S05]  /*1ad0*/  @P0 IMAD.X R21, R34, 0x1, R21, P2 ;  /* 0x0000000122150824 */ /* 0x000fca00010e0615 */
[----:B------:R0:W-:Y:S01]  /*1ae0*/  @P0 STG.E desc[UR8][R20.64], R27 ;  /* 0x0000001b14000986 */ /* 0x0001e2000c101908 */
[----:B------:R-:W-:Y:S05]  /*1af0*/  @P0 BRA `(.L_x_28) ;  /* 0x0000000400540947 */ /* 0x000fea0003800000 */
[----:B------:R-:W1:Y:S01]  /*1b00*/  LDC R26, c[0x0][0x3ac] ;  /* 0x0000eb00ff1a7b82 */ /* 0x000e620000000800 */
[----:B0-----:R-:W0:Y:S01]  /*1b10*/  F2F.F64.F32 R20, R25 ;  /* 0x0000001900147310 */ /* 0x001e220000201800 */
[----:B------:R-:W-:Y:S01]  /*1b20*/  ISETP.GE.AND P0, PT, R6, R5, PT ;  /* 0x000000050600720c */ /* 0x000fe20003f06270 */
[C---:B------:R-:W-:Y:S01]  /*1b30*/  VIADD R24, R3.reuse, 0x1 ;  /* 0x0000000103187836 */ /* 0x040fe20000000000 */
[----:B0-----:R-:W-:Y:S01]  /*1b40*/  DADD R22, R16, R20 ;  /* 0x0000000010167229 */ /* 0x001fe20000000014 */
[----:B-1----:R-:W-:-:S09]  /*1b50*/  ISETP.GE.AND P2, PT, R3, R26, PT ;  /* 0x0000001a0300720c */ /* 0x002fd20003f46270 */
[----:B------:R-:W-:Y:S02]  /*1b60*/  FSEL R16, R22, R16, !P2 ;  /* 0x0000001016107208 */ /* 0x000fe40005000000 */
[----:B------:R-:W-:Y:S02]  /*1b70*/  FSEL R17, R23, R17, !P2 ;  /* 0x0000001117117208 */ /* 0x000fe40005000000 */
[----:B------:R-:W-:-:S04]  /*1b80*/  @P2 IMAD.MOV R24, RZ, RZ, R3 ;  /* 0x000000ffff182224 */ /* 0x000fc800078e0203 */
[----:B------:R-:W-:Y:S01]  /*1b90*/  IMAD.MOV.U32 R3, RZ, RZ, R24 ;  /* 0x000000ffff037224 */ /* 0x000fe200078e0018 */
[----:B------:R-:W-:Y:S06]  /*1ba0*/  @!P0 BRA `(.L_x_29) ;  /* 0x0000000400188947 */ /* 0x000fec0003800000 */
[----:B------:R-:W-:-:S13]  /*1bb0*/  ISETP.NE.AND P0, PT, R8, 0x1, PT ;  /* 0x000000010800780c */ /* 0x000fda0003f05270 */
[----:B------:R-:W-:Y:S05]  /*1bc0*/  @!P0 BRA `(.L_x_30) ;  /* 0x0000000000988947 */ /* 0x000fea0003800000 */
        /* <DEDUP_REMOVED lines=32> */
.L_x_32:
[----:B------:R-:W-:Y:S05]  /*1dd0*/  BSYNC.RECONVERGENT B5 ;  /* 0x0000000000057941 */ /* 0x000fea0003800200 */
.L_x_31:
[----:B------:R-:W0:Y:S01]  /*1de0*/  F2F.F32.F64 R19, R18 ;  /* 0x0000001200137310 */ /* 0x000e220000301000 */
[----:B------:R-:W-:-:S04]  /*1df0*/  IADD3 R20, P0, PT, R33, UR6, RZ ;  /* 0x0000000621147c10 */ /* 0x000fc8000ff1e0ff */
[----:B------:R-:W-:-:S05]  /*1e00*/  IADD3.X R21, PT, PT, R34, UR7, RZ, P0, !PT ;  /* 0x0000000722157c10 */ /* 0x000fca00087fe4ff */
[----:B0-----:R1:W-:Y:S01]  /*1e10*/  STG.E desc[UR8][R20.64], R19 ;  /* 0x0000001314007986 */ /* 0x0013e2000c101908 */
[----:B------:R-:W-:Y:S05]  /*1e20*/  BRA `(.L_x_28) ;  /* 0x0000000000887947 */ /* 0x000fea0003800000 */
.L_x_30:
        /* <DEDUP_REMOVED lines=25> */
.L_x_36:
[----:B------:R-:W-:Y:S05]  /*1fc0*/  BSYNC.RECONVERGENT B6 ;  /* 0x0000000000067941 */ /* 0x000fea0003800200 */
.L_x_35:
[----:B------:R0:W1:Y:S02]  /*1fd0*/  F2F.F32.F64 R19, R18 ;  /* 0x0000001200137310 */ /* 0x0000640000301000 */
.L_x_34:
[----:B------:R-:W-:Y:S05]  /*1fe0*/  BSYNC.RECONVERGENT B5 ;  /* 0x0000000000057941 */ /* 0x000fea0003800200 */
.L_x_33:
[----:B-1----:R2:W-:Y:S01]  /*1ff0*/  STG.E desc[UR8][R14.64], R19 ;  /* 0x000000130e007986 */ /* 0x0025e2000c101908 */
[----:B------:R-:W-:Y:S05]  /*2000*/  BRA `(.L_x_28) ;  /* 0x0000000000107947 */ /* 0x000fea0003800000 */
.L_x_29:
[----:B------:R-:W-:Y:S01]  /*2010*/  IADD3 R18, P0, PT, R33, UR6, RZ ;  /* 0x0000000621127c10 */ /* 0x000fe2000ff1e0ff */
[----:B------:R-:W-:-:S03]  /*2020*/  IMAD.MOV.U32 R9, RZ, RZ, 0x7fffffff ;  /* 0x7fffffffff097424 */ /* 0x000fc600078e00ff */
[----:B------:R-:W-:-:S05]  /*2030*/  IADD3.X R19, PT, PT, R34, UR7, RZ, P0, !PT ;  /* 0x0000000722137c10 */ /* 0x000fca00087fe4ff */
[----:B------:R3:W-:Y:S04]  /*2040*/  STG.E desc[UR8][R18.64], R9 ;  /* 0x0000000912007986 */ /* 0x0007e8000c101908 */
.L_x_28:
[----:B------:R-:W-:Y:S05]  /*2050*/  BSYNC.RECONVERGENT B4 ;  /* 0x0000000000047941 */ /* 0x000fea0003800200 */
.L_x_27:
[----:B------:R-:W-:Y:S02]  /*2060*/  VIADD R6, R6, 0x2 ;  /* 0x0000000206067836 */ /* 0x000fe40000000000 */
[----:B------:R-:W-:Y:S02]  /*2070*/  VIADD R2, R2, 0x2 ;  /* 0x0000000202027836 */ /* 0x000fe40000000000 */
[----:B------:R-:W-:Y:S01]  /*2080*/  VIADD R8, R8, 0xfffffffe ;  /* 0xfffffffe08087836 */ /* 0x000fe20000000000 */
[----:B------:R-:W-:Y:S06]  /*2090*/  @P1 BRA `(.L_x_37) ;  /* 0xfffffff000a81947 */ /* 0x000fec000383ffff */
[----:B------:R-:W-:Y:S05]  /*20a0*/  BSYNC.RECONVERGENT B3 ;  /* 0x0000000000037941 */ /* 0x000fea0003800200 */
.L_x_16:
[----:B------:R-:W-:-:S07]  /*20b0*/  VIADD R0, R6, 0xffffffff ;  /* 0xffffffff06007836 */ /* 0x000fce0000000000 */
.L_x_15:
[----:B------:R-:W-:Y:S05]  /*20c0*/  BSYNC.RECONVERGENT B2 ;  /* 0x0000000000027941 */ /* 0x000fea0003800200 */
.L_x_14:
[----:B------:R-:W-:-:S04]  /*20d0*/  LOP3.LUT R4, R4, 0x1, RZ, 0xc0, !PT ;  /* 0x0000000104047812 */ /* 0x000fc800078ec0ff */
[----:B------:R-:W-:-:S13]  /*20e0*/  ISETP.NE.U32.AND P0, PT, R4, 0x1, PT ;  /* 0x000000010400780c */ /* 0x000fda0003f05070 */
[----:B------:R-:W-:Y:S05]  /*20f0*/  @P0 EXIT ;  /* 0x000000000000094d */ /* 0x000fea0003800000 */
[----:B------:R-:W3:Y:S01]  /*2100*/  LDCU UR4, c[0x0][0x3a0] ;  /* 0x00007400ff0477ac */ /* 0x000ee20008000800 */
[----:B01----:R-:W-:Y:S02]  /*2110*/  IMAD.MOV.U32 R20, RZ, RZ, R10 ;  /* 0x000000ffff147224 */ /* 0x003fe400078e000a */
[----:B------:R-:W-:Y:S01]  /*2120*/  IMAD.MOV.U32 R21, RZ, RZ, R11 ;  /* 0x000000ffff157224 */ /* 0x000fe200078e000b */
[----:B------:R-:W0:Y:S01]  /*2130*/  LDCU.64 UR6, c[0x0][0x3b8] ;  /* 0x00007700ff0677ac */ /* 0x000e220008000a00 */
[----:B---3--:R-:W-:-:S04]  /*2140*/  IMAD.WIDE.U32 R8, R0, UR4, R20 ;  /* 0x0000000400087c25 */ /* 0x008fc8000f8e0014 */
[----:B------:R-:W-:Y:S02]  /*2150*/  IMAD R9, R0, R7, R9 ;  /* 0x0000000700097224 */ /* 0x000fe400078e0209 */
[----:B------:R-:W-:-:S03]  /*2160*/  IMAD.SHL.U32 R11, R8, 0x4, RZ ;  /* 0x00000004080b7824 */ /* 0x000fc600078e00ff */
[----:B------:R-:W-:Y:S02]  /*2170*/  SHF.L.U64.HI R2, R8, 0x2, R9 ;  /* 0x0000000208027819 */ /* 0x000fe40000010209 */
[----:B0-----:R-:W-:-:S04]  /*2180*/  IADD3 R8, P0, PT, R11, UR6, RZ ;  /* 0x000000060b087c10 */ /* 0x001fc8000ff1e0ff */
[----:B------:R-:W-:-:S05]  /*2190*/  IADD3.X R9, PT, PT, R2, UR7, RZ, P0, !PT ;  /* 0x0000000702097c10 */ /* 0x000fca00087fe4ff */
[----:B------:R-:W3:Y:S02]  /*21a0*/  LDG.E R6, desc[UR8][R8.64] ;  /* 0x0000000808067981 */ /* 0x000ee4000c1e1900 */
[----:B---3--:R-:W-:-:S13]  /*21b0*/  FSETP.NAN.AND P0, PT, R6, R6, PT ;  /* 0x000000060600720b */ /* 0x008fda0003f08000 */
[----:B--2---:R-:W0:Y:S01]  /*21c0*/  @P0 LDC.64 R18, c[0x0][0x3c0] ;  /* 0x0000f000ff120b82 */ /* 0x004e220000000a00 */
[----:B------:R-:W-:Y:S01]  /*21d0*/  @P0 IMAD.MOV.U32 R23, RZ, RZ, 0x7fffffff ;  /* 0x7fffffffff170424 */ /* 0x000fe200078e00ff */
[----:B0-----:R-:W-:-:S05]  /*21e0*/  @P0 IADD3 R18, P1, PT, R11, R18, RZ ;  /* 0x000000120b120210 */ /* 0x001fca0007f3e0ff */
[----:B------:R-:W-:-:S05]  /*21f0*/  @P0 IMAD.X R19, R2, 0x1, R19, P1 ;  /* 0x0000000102130824 */ /* 0x000fca00008e0613 */
[----:B------:R0:W-:Y:S01]  /*2200*/  @P0 STG.E desc[UR8][R18.64], R23 ;  /* 0x0000001712000986 */ /* 0x0001e2000c101908 */
[----:B------:R-:W-:Y:S05]  /*2210*/  @P0 EXIT ;  /* 0x000000000000094d */ /* 0x000fea0003800000 */
[----:B------:R-:W1:Y:S01]  /*2220*/  LDCU UR5, c[0x0][0x3ac] ;  /* 0x00007580ff0577ac */ /* 0x000e620008000800 */
[----:B0-----:R-:W0:Y:S01]  /*2230*/  F2F.F64.F32 R18, R6 ;  /* 0x0000000600127310 */ /* 0x001e220000201800 */
[----:B------:R-:W-:Y:S01]  /*2240*/  ISETP.GE.AND P1, PT, R0, R5, PT ;  /* 0x000000050000720c */ /* 0x000fe20003f26270 */
[C---:B------:R-:W-:Y:S01]  /*2250*/  VIADD R4, R3.reuse, 0x1 ;  /* 0x0000000103047836 */ /* 0x040fe20000000000 */
[----:B0-----:R-:W-:Y:S01]  /*2260*/  DADD R8, R18, R16 ;  /* 0x0000000012087229 */ /* 0x001fe20000000010 */
[----:B-1----:R-:W-:-:S09]  /*2270*/  ISETP.GE.AND P0, PT, R3, UR5, PT ;  /* 0x0000000503007c0c */ /* 0x002fd2000bf06270 */
[----:B------:R-:W-:Y:S02]  /*2280*/  FSEL R8, R8, R16, !P0 ;  /* 0x0000001008087208 */ /* 0x000fe40004000000 */
[----:B------:R-:W-:Y:S02]  /*2290*/  FSEL R9, R9, R17, !P0 ;  /* 0x0000001109097208 */ /* 0x000fe40004000000 */
[----:B------:R-:W-:Y:S01]  /*22a0*/  @P0 IMAD.MOV R4, RZ, RZ, R3 ;  /* 0x000000ffff040224 */ /* 0x000fe200078e0203 */
[----:B------:R-:W-:Y:S06]  /*22b0*/  @!P1 BRA `(.L_x_38) ;  /* 0x0000000400309947 */ /* 0x000fec0003800000 */
[----:B------:R-:W-:-:S13]  /*22c0*/  ISETP.NE.AND P0, PT, R0, R5, PT ;  /* 0x000000050000720c */ /* 0x000fda0003f05270 */
[----:B------:R-:W-:Y:S05]  /*22d0*/  @!P0 BRA `(.L_x_39) ;  /* 0x0000000000a08947 */ /* 0x000fea0003800000 */
[----:B------:R-:W-:-:S04]  /*22e0*/  VIADD R0, R0, -UR5 ;  /* 0x8000000500007c36 */ /* 0x000fc80008000000 */
[----:B------:R-:W-:Y:S01]  /*22f0*/  IMAD.WIDE.U32 R20, R0, UR4, R20 ;  /* 0x0000000400147c25 */ /* 0x000fe2000f8e0014 */
[----:B------:R-:W-:Y:S02]  /*2300*/  SHF.R.S32.HI R3, RZ, 0x1f, R0 ;  /* 0x0000001fff037819 */ /* 0x000fe40000011400 */
[----:B------:R-:W-:-:S03]  /*2310*/  LEA R6, P0, R20, UR6, 0x2 ;  /* 0x0000000614067c11 */ /* 0x000fc6000f8010ff */
[----:B------:R-:W-:-:S04]  /*2320*/  IMAD R3, R3, UR4, RZ ;  /* 0x0000000403037c24 */ /* 0x000fc8000f8e02ff */
[----:B------:R-:W-:-:S04]  /*2330*/  IMAD R3, R0, R7, R3 ;  /* 0x0000000700037224 */ /* 0x000fc800078e0203 */
[----:B------:R-:W-:-:S05]  /*2340*/  IMAD.IADD R3, R21, 0x1, R3 ;  /* 0x0000000115037824 */ /* 0x000fca00078e0203 */
[----:B------:R-:W-:-:S05]  /*2350*/  LEA.HI.X R7, R20, UR7, R3, 0x2, P0 ;  /* 0x0000000714077c11 */ /* 0x000fca00080f1403 */
        /* <DEDUP_REMOVED lines=21> */
[----:B------:R-:W-:-:S07]  /*24b0*/  IMAD.MOV.U32 R23, RZ, RZ, R13 ;  /* 0x000000ffff177224 */ /* 0x000fce00078e000d */
[----:B------:R-:W-:Y:S05]  /*24c0*/  CALL.REL.NOINC `($__internal_0_$__cuda_sm20_div_rn_f64_full) ;  /* 0x0000000000c47944 */ /* 0x000fea0003c00000 */
[----:B------:R-:W-:Y:S02]  /*24d0*/  IMAD.MOV.U32 R4, RZ, RZ, R18 ;  /* 0x000000ffff047224 */ /* 0x000fe400078e0012 */
[----:B------:R-:W-:-:S07]  /*24e0*/  IMAD.MOV.U32 R5, RZ, RZ, R19 ;  /* 0x000000ffff057224 */ /* 0x000fce00078e0013 */
.L_x_41:
[----:B------:R-:W-:Y:S05]  /*24f0*/  BSYNC.RECONVERGENT B2 ;  /* 0x0000000000027941 */ /* 0x000fea0003800200 */
.L_x_40:
[----:B------:R-:W0:Y:S01]  /*2500*/  LDCU.64 UR10, c[0x0][0x3c0] ;  /* 0x00007800ff0a77ac */ /* 0x000e220008000a00 */
[----:B------:R-:W1:Y:S01]  /*2510*/  F2F.F32.F64 R5, R4 ;  /* 0x0000000400057310 */ /* 0x000e620000301000 */
[----:B0-----:R-:W-:-:S04]  /*2520*/  IADD3 R6, P0, PT, R11, UR10, RZ ;  /* 0x0000000a0b067c10 */ /* 0x001fc8000ff1e0ff */
[----:B------:R-:W-:-:S05]  /*2530*/  IADD3.X R7, PT, PT, R2, UR11, RZ, P0, !PT ;  /* 0x0000000b02077c10 */ /* 0x000fca00087fe4ff */
[----:B-1----:R-:W-:Y:S01]  /*2540*/  STG.E desc[UR8][R6.64], R5 ;  /* 0x0000000506007986 */ /* 0x002fe2000c101908 */
[----:B------:R-:W-:Y:S05]  /*2550*/  EXIT ;  /* 0x000000000000794d */ /* 0x000fea0003800000 */
.L_x_39:
[----:B------:R-:W-:Y:S01]  /*2560*/  ISETP.NE.AND P0, PT, R4, UR5, PT ;  /* 0x0000000504007c0c */ /* 0x000fe2000bf05270 */
        /* <DEDUP_REMOVED lines=11> */
[----:B------:R-:W-:Y:S01]  /*2620*/  DFMA R6, R4, R2, R4 ;  /* 0x000000020406722b */ /* 0x000fe20000000004 */
[----:B------:R-:W-:Y:S02]  /*2630*/  IMAD.MOV.U32 R4, RZ, RZ, R8 ;  /* 0x000000ffff047224 */ /* 0x000fe400078e0008 */
[----:B------:R-:W-:-:S06]  /*2640*/  IMAD.MOV.U32 R5, RZ, RZ, R9 ;  /* 0x000000ffff057224 */ /* 0x000fcc00078e0009 */
        /* <DEDUP_REMOVED lines=12> */
[----:B------:R-:W-:Y:S02]  /*2710*/  IMAD.MOV.U32 R2, RZ, RZ, R18 ;  /* 0x000000ffff027224 */ /* 0x000fe400078e0012 */
[----:B------:R-:W-:-:S07]  /*2720*/  IMAD.MOV.U32 R3, RZ, RZ, R19 ;  /* 0x000000ffff037224 */ /* 0x000fce00078e0013 */
.L_x_45:
[----:B------:R-:W-:Y:S05]  /*2730*/  BSYNC.RECONVERGENT B3 ;  /* 0x0000000000037941 */ /* 0x000fea0003800200 */
.L_x_44:
[----:B------:R0:W1:Y:S02]  /*2740*/  F2F.F32.F64 R3, R2 ;  /* 0x0000000200037310 */ /* 0x0000640000301000 */
.L_x_43:
[----:B------:R-:W-:Y:S05]  /*2750*/  BSYNC.RECONVERGENT B2 ;  /* 0x0000000000027941 */ /* 0x000fea0003800200 */
.L_x_42:
[----:B-1----:R-:W-:Y:S01]  /*2760*/  STG.E desc[UR8][R14.64], R3 ;  /* 0x000000030e007986 */ /* 0x002fe2000c101908 */
[----:B------:R-:W-:Y:S05]  /*2770*/  EXIT ;  /* 0x000000000000794d */ /* 0x000fea0003800000 */
.L_x_38:
[----:B------:R-:W0:Y:S01]  /*2780*/  LDCU.64 UR10, c[0x0][0x3c0] ;  /* 0x00007800ff0a77ac */ /* 0x000e220008000a00 */
[----:B------:R-:W-:Y:S01]  /*2790*/  IMAD.MOV.U32 R3, RZ, RZ, 0x7fffffff ;  /* 0x7fffffffff037424 */ /* 0x000fe200078e00ff */
[----:B0-----:R-:W-:-:S04]  /*27a0*/  IADD3 R4, P0, PT, R11, UR10, RZ ;  /* 0x0000000a0b047c10 */ /* 0x001fc8000ff1e0ff */
[----:B------:R-:W-:-:S05]  /*27b0*/  IADD3.X R5, PT, PT, R2, UR11, RZ, P0, !PT ;  /* 0x0000000b02057c10 */ /* 0x000fca00087fe4ff */
[----:B------:R-:W-:Y:S01]  /*27c0*/  STG.E desc[UR8][R4.64], R3 ;  /* 0x0000000304007986 */ /* 0x000fe2000c101908 */
[----:B------:R-:W-:Y:S05]  /*27d0*/  EXIT ;  /* 0x000000000000794d */ /* 0x000fea0003800000 */
        .weak           $__internal_0_$__cuda_sm20_div_rn_f64_full
        .type           $__internal_0_$__cuda_sm20_div_rn_f64_full,@function
        .size           $__internal_0_$__cuda_sm20_div_rn_f64_full,(.L_x_105 - $__internal_0_$__cuda_sm20_div_rn_f64_full)
$__internal_0_$__cuda_sm20_div_rn_f64_full:
[----:B------:R-:W-:Y:S01]  /*27e0*/  FSETP.GEU.AND P3, PT, |R19|, 1.469367938527859385e-39, PT ;  /* 0x001000001300780b */ /* 0x000fe20003f6e200 */
[----:B------:R-:W-:Y:S01]  /*27f0*/  IMAD.MOV.U32 R22, RZ, RZ, R20 ;  /* 0x000000ffff167224 */ /* 0x000fe200078e0014 */
[C---:B------:R-:W-:Y:S01]  /*2800*/  FSETP.GEU.AND P0, PT, |R23|.reuse, 1.469367938527859385e-39, PT ;  /* 0x001000001700780b */ /* 0x040fe20003f0e200 */
[----:B------:R-:W-:Y:S01]  /*2810*/  IMAD.MOV.U32 R31, RZ, RZ, 0x1ca00000 ;  /* 0x1ca00000ff1f7424 */ /* 0x000fe200078e00ff */
[----:B------:R-:W-:Y:S01]  /*2820*/  LOP3.LUT R21, R23, 0x800fffff, RZ, 0xc0, !PT ;  /* 0x800fffff17157812 */ /* 0x000fe200078ec0ff */
[----:B------:R-:W-:Y:S01]  /*2830*/  IMAD.MOV.U32 R26, RZ, RZ, 0x1 ;  /* 0x00000001ff1a7424 */ /* 0x000fe200078e00ff */
[----:B------:R-:W-:Y:S01]  /*2840*/  LOP3.LUT R9, R19, 0x7ff00000, RZ, 0xc0, !PT ;  /* 0x7ff0000013097812 */ /* 0x000fe200078ec0ff */
[----:B------:R-:W-:Y:S01]  /*2850*/  BSSY.RECONVERGENT B1, `(.L_x_46) ;  /* 0x0000050000017945 */ /* 0x000fe20003800200 */
[----:B------:R-:W-:Y:S02]  /*2860*/  LOP3.LUT R21, R21, 0x3ff00000, RZ, 0xfc, !PT ;  /* 0x3ff0000015157812 */ /* 0x000fe400078efcff */
[----:B------:R-:W-:-:S03]  /*2870*/  LOP3.LUT R32, R23, 0x7ff00000, RZ, 0xc0, !PT ;  /* 0x7ff0000017207812 */ /* 0x000fc600078ec0ff */
[----:B------:R-:W-:Y:S01]  /*2880*/  @!P3 LOP3.LUT R24, R23, 0x7ff00000, RZ, 0xc0, !PT ;  /* 0x7ff000001718b812 */ /* 0x000fe200078ec0ff */
[----:B------:R-:W-:Y:S01]  /*2890*/  @!P3 IMAD.MOV.U32 R28, RZ, RZ, RZ ;  /* 0x000000ffff1cb224 */ /* 0x000fe200078e00ff */
[----:B------:R-:W-:Y:S01]  /*28a0*/  @!P0 DMUL R20, R22, 8.98846567431157953865e+307 ;  /* 0x7fe0000016148828 */ /* 0x000fe20000000000 */
[C---:B------:R-:W-:Y:S02]  /*28b0*/  ISETP.GE.U32.AND P2, PT, R9.reuse, R32, PT ;  /* 0x000000200900720c */ /* 0x040fe40003f46070 */
[----:B------:R-:W-:Y:S02]  /*28c0*/  @!P3 ISETP.GE.U32.AND P4, PT, R9, R24, PT ;  /* 0x000000180900b20c */ /* 0x000fe40003f86070 */
[C---:B------:R-:W-:Y:S01]  /*28d0*/  SEL R25, R31.reuse, 0x63400000, !P2 ;  /* 0x634000001f197807 */ /* 0x040fe20005000000 */
[----:B------:R-:W0:Y:S01]  /*28e0*/  MUFU.RCP64H R27, R21 ;  /* 0x00000015001b7308 */ /* 0x000e220000001800 */
[----:B------:R-:W-:Y:S02]  /*28f0*/  @!P3 SEL R29, R31, 0x63400000, !P4 ;  /* 0x634000001f1db807 */ /* 0x000fe40006000000 */
[----:B------:R-:W-:-:S02]  /*2900*/  LOP3.LUT R25, R25, 0x800fffff, R19, 0xf8, !PT ;  /* 0x800fffff19197812 */ /* 0x000fc400078ef813 */
[----:B------:R-:W-:Y:S02]  /*2910*/  @!P3 LOP3.LUT R24, R29, 0x80000000, R19, 0xf8, !PT ;  /* 0x800000001d18b812 */ /* 0x000fe400078ef813 */
[----:B------:R-:W-:Y:S02]  /*2920*/  @!P0 LOP3.LUT R32, R21, 0x7ff00000, RZ, 0xc0, !PT ;  /* 0x7ff0000015208812 */ /* 0x000fe400078ec0ff */
[----:B------:R-:W-:Y:S01]  /*2930*/  @!P3 LOP3.LUT R29, R24, 0x100000, RZ, 0xfc, !PT ;  /* 0x00100000181db812 */ /* 0x000fe200078efcff */
[----:B------:R-:W-:-:S06]  /*2940*/  IMAD.MOV.U32 R24, RZ, RZ, R18 ;  /* 0x000000ffff187224 */ /* 0x000fcc00078e0012 */
[----:B------:R-:W-:Y:S02]  /*2950*/  @!P3 DFMA R24, R24, 2, -R28 ;  /* 0x400000001818b82b */ /* 0x000fe4000000081c */
[----:B0-----:R-:W-:-:S08]  /*2960*/  DFMA R28, R26, -R20, 1 ;  /* 0x3ff000001a1c742b */ /* 0x001fd00000000814 */
[----:B------:R-:W-:-:S08]  /*2970*/  DFMA R28, R28, R28, R28 ;  /* 0x0000001c1c1c722b */ /* 0x000fd0000000001c */
[----:B------:R-:W-:-:S08]  /*2980*/  DFMA R26, R26, R28, R26 ;  /* 0x0000001c1a1a722b */ /* 0x000fd0000000001a */
[----:B------:R-:W-:-:S08]  /*2990*/  DFMA R36, R26, -R20, 1 ;  /* 0x3ff000001a24742b */ /* 0x000fd00000000814 */
[----:B------:R-:W-:-:S08]  /*29a0*/  DFMA R36, R26, R36, R26 ;  /* 0x000000241a24722b */ /* 0x000fd0000000001a */
[----:B------:R-:W-:-:S08]  /*29b0*/  DMUL R26, R36, R24 ;  /* 0x00000018241a7228 */ /* 0x000fd00000000000 */
[----:B------:R-:W-:-:S08]  /*29c0*/  DFMA R28, R26, -R20, R24 ;  /* 0x800000141a1c722b */ /* 0x000fd00000000018 */
[----:B------:R-:W-:Y:S01]  /*29d0*/  DFMA R28, R36, R28, R26 ;  /* 0x0000001c241c722b */ /* 0x000fe2000000001a */
[----:B------:R-:W-:Y:S01]  /*29e0*/  IMAD.MOV.U32 R26, RZ, RZ, R9 ;  /* 0x000000ffff1a7224 */ /* 0x000fe200078e0009 */
[----:B------:R-:W-:-:S05]  /*29f0*/  @!P3 LOP3.LUT R26, R25, 0x7ff00000, RZ, 0xc0, !PT ;  /* 0x7ff00000191ab812 */ /* 0x000fca00078ec0ff */
[----:B------:R-:W-:-:S05]  /*2a00*/  VIADD R27, R26, 0xffffffff ;  /* 0xffffffff1a1b7836 */ /* 0x000fca0000000000 */
[----:B------:R-:W-:Y:S01]  /*2a10*/  ISETP.GT.U32.AND P0, PT, R27, 0x7feffffe, PT ;  /* 0x7feffffe1b00780c */ /* 0x000fe20003f04070 */
[----:B------:R-:W-:-:S05]  /*2a20*/  VIADD R27, R32, 0xffffffff ;  /* 0xffffffff201b7836 */ /* 0x000fca0000000000 */
[----:B------:R-:W-:-:S13]  /*2a30*/  ISETP.GT.U32.OR P0, PT, R27, 0x7feffffe, P0 ;  /* 0x7feffffe1b00780c */ /* 0x000fda0000704470 */
[----:B------:R-:W-:Y:S05]  /*2a40*/  @P0 BRA `(.L_x_47) ;  /* 0x00000000006c0947 */ /* 0x000fea0003800000 */
[----:B------:R-:W-:-:S04]  /*2a50*/  LOP3.LUT R18, R23, 0x7ff00000, RZ, 0xc0, !PT ;  /* 0x7ff0000017127812 */ /* 0x000fc800078ec0ff */
[CC--:B------:R-:W-:Y:S02]  /*2a60*/  VIADDMNMX R19, R9.reuse, -R18.reuse, 0xb9600000, !PT ;  /* 0xb960000009137446 */ /* 0x0c0fe40007800912 */
[----:B------:R-:W-:Y:S02]  /*2a70*/  ISETP.GE.U32.AND P0, PT, R9, R18, PT ;  /* 0x000000120900720c */ /* 0x000fe40003f06070 */
[----:B------:R-:W-:Y:S02]  /*2a80*/  VIMNMX R9, PT, PT, R19, 0x46a00000, PT ;  /* 0x46a0000013097848 */ /* 0x000fe40003fe0100 */
[----:B------:R-:W-:-:S05]  /*2a90*/  SEL R18, R31, 0x63400000, !P0 ;  /* 0x634000001f127807 */ /* 0x000fca0004000000 */
[----:B------:R-:W-:Y:S02]  /*2aa0*/  IMAD.IADD R9, R9, 0x1, -R18 ;  /* 0x0000000109097824 */ /* 0x000fe400078e0a12 */
[----:B------:R-:W-:Y:S02]  /*2ab0*/  IMAD.MOV.U32 R18, RZ, RZ, RZ ;  /* 0x000000ffff127224 */ /* 0x000fe400078e00ff */
[----:B------:R-:W-:-:S06]  /*2ac0*/  VIADD R19, R9, 0x7fe00000 ;  /* 0x7fe0000009137836 */ /* 0x000fcc0000000000 */
[----:B------:R-:W-:-:S10]  /*2ad0*/  DMUL R36, R28, R18 ;  /* 0x000000121c247228 */ /* 0x000fd40000000000 */
[----:B------:R-:W-:-:S13]  /*2ae0*/  FSETP.GTU.AND P0, PT, |R37|, 1.469367938527859385e-39, PT ;  /* 0x001000002500780b */ /* 0x000fda0003f0c200 */
[----:B------:R-:W-:Y:S05]  /*2af0*/  @P0 BRA `(.L_x_48) ;  /* 0x0000000000940947 */ /* 0x000fea0003800000 */
[----:B------:R-:W-:-:S06]  /*2b00*/  DFMA R20, R28, -R20, R24 ;  /* 0x800000141c14722b */ /* 0x000fcc0000000018 */
[----:B------:R-:W-:-:S04]  /*2b10*/  IMAD.MOV.U32 R20, RZ, RZ, RZ ;  /* 0x000000ffff147224 */ /* 0x000fc800078e00ff */
[C---:B------:R-:W-:Y:S02]  /*2b20*/  FSETP.NEU.AND P0, PT, R21.reuse, RZ, PT ;  /* 0x000000ff1500720b */ /* 0x040fe40003f0d000 */
[----:B------:R-:W-:-:S04]  /*2b30*/  LOP3.LUT R23, R21, 0x80000000, R23, 0x48, !PT ;  /* 0x8000000015177812 */ /* 0x000fc800078e4817 */
[----:B------:R-:W-:-:S07]  /*2b40*/  LOP3.LUT R21, R23, R19, RZ, 0xfc, !PT ;  /* 0x0000001317157212 */ /* 0x000fce00078efcff */
[----:B------:R-:W-:Y:S05]  /*2b50*/  @!P0 BRA `(.L_x_48) ;  /* 0x00000000007c8947 */ /* 0x000fea0003800000 */
[----:B------:R-:W-:Y:S01]  /*2b60*/  IMAD.MOV R19, RZ, RZ, -R9 ;  /* 0x000000ffff137224 */ /* 0x000fe200078e0a09 */
[----:B------:R-:W-:Y:S01]  /*2b70*/  DMUL.RP R20, R28, R20 ;  /* 0x000000141c147228 */ /* 0x000fe20000008000 */
[----:B------:R-:W-:Y:S01]  /*2b80*/  IMAD.MOV.U32 R18, RZ, RZ, RZ ;  /* 0x000000ffff127224 */ /* 0x000fe200078e00ff */
[----:B------:R-:W-:-:S05]  /*2b90*/  IADD3 R9, PT, PT, -R9, -0x43300000, RZ ;  /* 0xbcd0000009097810 */ /* 0x000fca0007ffe1ff */
[----:B------:R-:W-:-:S03]  /*2ba0*/  DFMA R18, R36, -R18, R28 ;  /* 0x800000122412722b */ /* 0x000fc6000000001c */
[----:B------:R-:W-:-:S07]  /*2bb0*/  LOP3.LUT R23, R21, R23, RZ, 0x3c, !PT ;  /* 0x0000001715177212 */ /* 0x000fce00078e3cff */
[----:B------:R-:W-:-:S04]  /*2bc0*/  FSETP.NEU.AND P0, PT, |R19|, R9, PT ;  /* 0x000000091300720b */ /* 0x000fc80003f0d200 */
[----:B------:R-:W-:Y:S02]  /*2bd0*/  FSEL R36, R20, R36, !P0 ;  /* 0x0000002414247208 */ /* 0x000fe40004000000 */
[----:B------:R-:W-:Y:S01]  /*2be0*/  FSEL R37, R23, R37, !P0 ;  /* 0x0000002517257208 */ /* 0x000fe20004000000 */
[----:B------:R-:W-:Y:S06]  /*2bf0*/  BRA `(.L_x_48) ;  /* 0x0000000000547947 */ /* 0x000fec0003800000 */
.L_x_47:
[----:B------:R-:W-:-:S14]  /*2c00*/  DSETP.NAN.AND P0, PT, R18, R18, PT ;  /* 0x000000121200722a */ /* 0x000fdc0003f08000 */
[----:B------:R-:W-:Y:S05]  /*2c10*/  @P0 BRA `(.L_x_49) ;  /* 0x0000000000440947 */ /* 0x000fea0003800000 */
[----:B------:R-:W-:-:S14]  /*2c20*/  DSETP.NAN.AND P0, PT, R22, R22, PT ;  /* 0x000000161600722a */ /* 0x000fdc0003f08000 */
[----:B------:R-:W-:Y:S05]  /*2c30*/  @P0 BRA `(.L_x_50) ;  /* 0x0000000000300947 */ /* 0x000fea0003800000 */
[----:B------:R-:W-:Y:S01]  /*2c40*/  ISETP.NE.AND P0, PT, R26, R32, PT ;  /* 0x000000201a00720c */ /* 0x000fe20003f05270 */
[----:B------:R-:W-:Y:S02]  /*2c50*/  IMAD.MOV.U32 R36, RZ, RZ, 0x0 ;  /* 0x00000000ff247424 */ /* 0x000fe400078e00ff */
[----:B------:R-:W-:-:S10]  /*2c60*/  IMAD.MOV.U32 R37, RZ, RZ, -0x80000 ;  /* 0xfff80000ff257424 */ /* 0x000fd400078e00ff */
[----:B------:R-:W-:Y:S05]  /*2c70*/  @!P0 BRA `(.L_x_48) ;  /* 0x0000000000348947 */ /* 0x000fea0003800000 */
[----:B------:R-:W-:Y:S02]  /*2c80*/  ISETP.NE.AND P0, PT, R26, 0x7ff00000, PT ;  /* 0x7ff000001a00780c */ /* 0x000fe40003f05270 */
[----:B------:R-:W-:Y:S02]  /*2c90*/  LOP3.LUT R37, R19, 0x80000000, R23, 0x48, !PT ;  /* 0x8000000013257812 */ /* 0x000fe400078e4817 */
[----:B------:R-:W-:-:S13]  /*2ca0*/  ISETP.EQ.OR P0, PT, R32, RZ, !P0 ;  /* 0x000000ff2000720c */ /* 0x000fda0004702670 */
[----:B------:R-:W-:Y:S01]  /*2cb0*/  @P0 LOP3.LUT R9, R37, 0x7ff00000, RZ, 0xfc, !PT ;  /* 0x7ff0000025090812 */ /* 0x000fe200078efcff */
[----:B------:R-:W-:Y:S02]  /*2cc0*/  @!P0 IMAD.MOV.U32 R36, RZ, RZ, RZ ;  /* 0x000000ffff248224 */ /* 0x000fe400078e00ff */
[----:B------:R-:W-:Y:S02]  /*2cd0*/  @P0 IMAD.MOV.U32 R36, RZ, RZ, RZ ;  /* 0x000000ffff240224 */ /* 0x000fe400078e00ff */
[----:B------:R-:W-:Y:S01]  /*2ce0*/  @P0 IMAD.MOV.U32 R37, RZ, RZ, R9 ;  /* 0x000000ffff250224 */ /* 0x000fe200078e0009 */
[----:B------:R-:W-:Y:S06]  /*2cf0*/  BRA `(.L_x_48) ;  /* 0x0000000000147947 */ /* 0x000fec0003800000 */
.L_x_50:
[----:B------:R-:W-:Y:S01]  /*2d00*/  LOP3.LUT R37, R23, 0x80000, RZ, 0xfc, !PT ;  /* 0x0008000017257812 */ /* 0x000fe200078efcff */
[----:B------:R-:W-:Y:S01]  /*2d10*/  IMAD.MOV.U32 R36, RZ, RZ, R22 ;  /* 0x000000ffff247224 */ /* 0x000fe200078e0016 */
[----:B------:R-:W-:Y:S06]  /*2d20*/  BRA `(.L_x_48) ;  /* 0x0000000000087947 */ /* 0x000fec0003800000 */
.L_x_49:
[----:B------:R-:W-:Y:S01]  /*2d30*/  LOP3.LUT R37, R19, 0x80000, RZ, 0xfc, !PT ;  /* 0x0008000013257812 */ /* 0x000fe200078efcff */
[----:B------:R-:W-:-:S07]  /*2d40*/  IMAD.MOV.U32 R36, RZ, RZ, R18 ;  /* 0x000000ffff247224 */ /* 0x000fce00078e0012 */
.L_x_48:
[----:B------:R-:W-:Y:S05]  /*2d50*/  BSYNC.RECONVERGENT B1 ;  /* 0x0000000000017941 */ /* 0x000fea0003800200 */
.L_x_46:
[----:B------:R-:W-:Y:S02]  /*2d60*/  IMAD.MOV.U32 R31, RZ, RZ, 0x0 ;  /* 0x00000000ff1f7424 */ /* 0x000fe400078e00ff */
[----:B------:R-:W-:Y:S02]  /*2d70*/  IMAD.MOV.U32 R18, RZ, RZ, R36 ;  /* 0x000000ffff127224 */ /* 0x000fe400078e0024 */
[----:B------:R-:W-:Y:S01]  /*2d80*/  IMAD.MOV.U32 R19, RZ, RZ, R37 ;  /* 0x000000ffff137224 */ /* 0x000fe200078e0025 */
[----:B------:R-:W-:Y:S06]  /*2d90*/  RET.REL.NODEC R30 `(stochf_many_series_one_param_f32) ;  /* 0xffffffd01e987950 */ /* 0x000fec0003c3ffff */
.L_x_51:
[----:B------:R-:W-:-:S00]  /*2da0*/  BRA `(.L_x_51) ;  /* 0xfffffffc00fc7947 */ /* 0x000fc0000383ffff */
[----:B------:R-:W-:-:S00]  /*2db0*/  NOP ;  /* 0x0000000000007918 */ /* 0x000fc00000000000 */
        /* <DEDUP_REMOVED lines=12> */
.L_x_105:


//--------------------- .text.stochf_batch_f32    --------------------------
	.section	.text.stochf_batch_f32,"ax",@progbits
	.align	128
        .global         stochf_batch_f32
        .type           stochf_batch_f32,@function
        .size           stochf_batch_f32,(.L_x_106 - stochf_batch_f32)
        .other          stochf_batch_f32,@"STO_CUDA_ENTRY STV_DEFAULT"
stochf_batch_f32:
.text.stochf_batch_f32:
[----:B------:R-:W-:Y:S01]  /*0000*/  LDC R1, c[0x0][0x37c] ;  /* 0x0000df00ff017b82 */ /* 0x000fe20000000800 */
[----:B------:R-:W0:Y:S01]  /*0010*/  S2R R13, SR_CTAID.X ;  /* 0x00000000000d7919 */ /* 0x000e220000002500 */
[----:B------:R-:W0:Y:S02]  /*0020*/  LDCU UR4, c[0x0][0x3e4] ;  /* 0x00007c80ff0477ac */ /* 0x000e240008000800 */
[----:B0-----:R-:W-:-:S13]  /*0030*/  ISETP.GE.AND P0, PT, R13, UR4, PT ;  /* 0x000000040d007c0c */ /* 0x001fda000bf06270 */
[----:B------:R-:W-:Y:S05]  /*0040*/  @P0 EXIT ;  /* 0x000000000000094d */ /* 0x000fea0003800000 */
[----:B------:R-:W0:Y:S01]  /*0050*/  S2R R3, SR_TID.X ;  /* 0x0000000000037919 */ /* 0x000e220000002100 */
[----:B------:R-:W1:Y:S01]  /*0060*/  LDCU UR9, c[0x0][0x3d8] ;  /* 0x00007b00ff0977ac */ /* 0x000e620008000800 */
[----:B------:R-:W-:Y:S01]  /*0070*/  BSSY.RECONVERGENT B0, `(.L_x_52) ;  /* 0x0000012000007945 */ /* 0x000fe20003800200 */
[----:B------:R-:W2:Y:S01]  /*0080*/  LDCU.64 UR16, c[0x0][0x358] ;  /* 0x00006b00ff1077ac */ /* 0x000ea20008000a00 */
[----:B-1----:R-:W-:Y:S01]  /*0090*/  IMAD R2, R13, UR9, RZ ;  /* 0x000000090d027c24 */ /* 0x002fe2000f8e02ff */
[C---:B0-----:R-:W-:Y:S02]  /*00a0*/  ISETP.GE.AND P1, PT, R3.reuse, UR9, PT ;  /* 0x0000000903007c0c */ /* 0x041fe4000bf26270 */
[----:B------:R-:W-:-:S11]  /*00b0*/  ISETP.NE.AND P0, PT, R3, RZ, PT ;  /* 0x000000ff0300720c */ /* 0x000fd60003f05270 */
[----:B--2---:R-:W-:Y:S05]  /*00c0*/  @P1 BRA `(.L_x_53) ;  /* 0x0000000000301947 */ /* 0x004fea0003800000 */
[----:B------:R-:W0:Y:S01]  /*00d0*/  LDC R0, c[0x0][0x360] ;  /* 0x0000d800ff007b82 */ /* 0x000e220000000800 */
[----:B------:R-:W-:-:S07]  /*00e0*/  IMAD.MOV.U32 R15, RZ, RZ, 0x7fffffff ;  /* 0x7fffffffff0f7424 */ /* 0x000fce00078e00ff */
[----:B------:R-:W1:Y:S08]  /*00f0*/  LDC.64 R8, c[0x0][0x3e8] ;  /* 0x0000fa00ff087b82 */ /* 0x000e700000000a00 */
[----:B------:R-:W2:Y:S02]  /*0100*/  LDC.64 R10, c[0x0][0x3f0] ;  /* 0x0000fc00ff0a7b82 */ /* 0x000ea40000000a00 */
.L_x_54:
[--C-:B---3--:R-:W-:Y:S02]  /*0110*/  IMAD.IADD R7, R2, 0x1, R3.reuse ;  /* 0x0000000102077824 */ /* 0x108fe400078e0203 */
[----:B0-----:R-:W-:Y:S02]  /*0120*/  IMAD.IADD R3, R0, 0x1, R3 ;  /* 0x0000000100037824 */ /* 0x001fe400078e0203 */
[----:B-1----:R-:W-:-:S03]  /*0130*/  IMAD.WIDE R4, R7, 0x4, R8 ;  /* 0x0000000407047825 */ /* 0x002fc600078e0208 */
[----:B------:R-:W-:Y:S01]  /*0140*/  ISETP.GE.AND P1, PT, R3, UR9, PT ;  /* 0x0000000903007c0c */ /* 0x000fe2000bf26270 */
[----:B--2---:R-:W-:Y:S01]  /*0150*/  IMAD.WIDE R6, R7, 0x4, R10 ;  /* 0x0000000407067825 */ /* 0x004fe200078e020a */
[----:B------:R3:W-:Y:S04]  /*0160*/  STG.E desc[UR16][R4.64], R15 ;  /* 0x0000000f04007986 */ /* 0x0007e8000c101910 */
[----:B------:R3:W-:Y:S07]  /*0170*/  STG.E desc[UR16][R6.64], R15 ;  /* 0x0000000f06007986 */ /* 0x0007ee000c101910 */
[----:B------:R-:W-:Y:S05]  /*0180*/  @!P1 BRA `(.L_x_54) ;  /* 0xfffffffc00e09947 */ /* 0x000fea000383ffff */
.L_x_53:
[----:B------:R-:W-:Y:S05]  /*0190*/  BSYNC.RECONVERGENT B0 ;  /* 0x0000000000007941 */ /* 0x000fea0003800200 */
.L_x_52:
[----:B------:R-:W-:Y:S06]  /*01a0*/  BAR.SYNC.DEFER_BLOCKING 0x0 ;  /* 0x0000000000007b1d */ /* 0x000fec0000010000 */
[----:B------:R-:W-:Y:S05]  /*01b0*/  @P0 EXIT ;  /* 0x000000000000094d */ /* 0x000fea0003800000 */
[----:B------:R-:W0:Y:S01]  /*01c0*/  LDCU UR4, c[0x0][0x3e0] ;  /* 0x00007c00ff0477ac */ /* 0x000e220008000800 */
[----:B------:R-:W1:Y:S01]  /*01d0*/  LDCU UR8, c[0x0][0x3dc] ;  /* 0x00007b80ff0877ac */ /* 0x000e620008000800 */
[----:B0-----:R-:W-:-:S04]  /*01e0*/  UISETP.GE.AND UP0, UPT, UR4, 0x1, UPT ;  /* 0x000000010400788c */ /* 0x001fc8000bf06270 */
[----:B-1----:R-:W-:-:S04]  /*01f0*/  UISETP.LT.OR UP0, UPT, UR8, URZ, !UP0 ;  /* 0x000000ff0800728c */ /* 0x002fc8000c701670 */
[----:B------:R-:W-:-:S06]  /*0200*/  UISETP.GE.OR UP0, UPT, UR8, UR9, UP0 ;  /* 0x000000090800728c */ /* 0x000fcc0008706670 */
[----:B------:R-:W-:-:S13]  /*0210*/  PLOP3.LUT P0, PT, PT, PT, UP0, 0x80, 0x8 ;  /* 0x000000000008781c */ /* 0x000fda0003f0f008 */
[----:B------:R-:W-:Y:S05]  /*0220*/  @P0 EXIT ;  /* 0x000000000000094d */ /* 0x000fea0003800000 */
[----:B---3--:R-:W0:Y:S08]  /*0230*/  LDC.64 R4, c[0x0][0x3c0] ;  /* 0x0000f000ff047b82 */ /* 0x008e300000000a00 */
[----:B------:R-:W1:Y:S08]  /*0240*/  LDC.64 R6, c[0x0][0x3c8] ;  /* 0x0000f200ff067b82 */ /* 0x000e700000000a00 */
[----:B------:R-:W2:Y:S01]  /*0250*/  LDC.64 R8, c[0x0][0x3d0] ;  /* 0x0000f400ff087b82 */ /* 0x000ea20000000a00 */
[----:B0-----:R-:W-:-:S06]  /*0260*/  IMAD.WIDE.U32 R4, R13, 0x4, R4 ;  /* 0x000000040d047825 */ /* 0x001fcc00078e0004 */
[----:B------:R-:W3:Y:S01]  /*0270*/  LDG.E.CONSTANT R4, desc[UR16][R4.64] ;  /* 0x0000001004047981 */ /* 0x000ee2000c1e9900 */
[----:B-1----:R-:W-:-:S06]  /*0280*/  IMAD.WIDE.U32 R6, R13, 0x4, R6 ;  /* 0x000000040d067825 */ /* 0x002fcc00078e0006 */
[----:B------:R-:W4:Y:S01]  /*0290*/  LDG.E.CONSTANT R6, desc[UR16][R6.64] ;  /* 0x0000001006067981 */ /* 0x000f22000c1e9900 */
[----:B---3--:R-:W-:Y:S02]  /*02a0*/  R2UR UR31, R4 ;  /* 0x00000000041f72ca */ /* 0x008fe400000e0000 */
[----:B----4-:R-:W-:-:S13]  /*02b0*/  R2UR UR32, R6 ;  /* 0x00000000062072ca */ /* 0x010fda00000e0000 */
[----:B------:R-:W-:-:S04]  /*02c0*/  UISETP.LT.AND UP0, UPT, UR31, UR32, UPT ;  /* 0x000000201f00728c */ /* 0x000fc8000bf01270 */
[----:B------:R-:W-:-:S04]  /*02d0*/  USEL UR4, UR31, UR32, UP0 ;  /* 0x000000201f047287 */ /* 0x000fc80008000000 */
[----:B------:R-:W-:-:S06]  /*02e0*/  UISETP.GE.AND UP0, UPT, UR4, 0x1, UPT ;  /* 0x000000010400788c */ /* 0x000fcc000bf06270 */
[----:B------:R-:W-:-:S13]  /*02f0*/  PLOP3.LUT P0, PT, PT, PT, UP0, 0x80, 0x8 ;  /* 0x000000000008781c */ /* 0x000fda0003f0f008 */
[----:B--2---:R-:W-:Y:S05]  /*0300*/  @!P0 EXIT ;  /* 0x000000000000894d */ /* 0x004fea0003800000 */
[----:B------:R-:W-:Y:S01]  /*0310*/  UIADD3 UR8, UPT, UPT, UR31, UR8, URZ ;  /* 0x000000081f087290 */ /* 0x000fe2000fffe0ff */
[----:B------:R-:W-:-:S03]  /*0320*/  IMAD.WIDE.U32 R4, R13, 0x4, R8 ;  /* 0x000000040d047825 */ /* 0x000fc600078e0008 */
[----:B------:R-:W-:-:S06]  /*0330*/  UISETP.GT.AND UP0, UPT, UR8, UR9, UPT ;  /* 0x000000090800728c */ /* 0x000fcc000bf04270 */
[----:B------:R-:W-:-:S13]  /*0340*/  PLOP3.LUT P0, PT, PT, PT, UP0, 0x80, 0x8 ;  /* 0x000000000008781c */ /* 0x000fda0003f0f008 */
[----:B------:R-:W-:Y:S05]  /*0350*/  @P0 EXIT ;  /* 0x000000000000094d */ /* 0x000fea0003800000 */
[----:B------:R0:W5:Y:S01]  /*0360*/  LDG.E.CONSTANT R0, desc[UR16][R4.64] ;  /* 0x0000001004007981 */ /* 0x000162000c1e9900 */
[----:B------:R-:W1:Y:S01]  /*0370*/  LDCU.64 UR6, c[0x0][0x398] ;  /* 0x00007300ff0677ac */ /* 0x000e620008000a00 */
[----:B------:R-:W-:Y:S02]  /*0380*/  UIADD3 UR35, UPT, UPT, -UR8, UR9, URZ ;  /* 0x0000000908237290 */ /* 0x000fe4000fffe1ff */
[----:B------:R-:W-:Y:S02]  /*0390*/  UIADD3 UR4, UPT, UPT, UR8, -0x1, URZ ;  /* 0xffffffff08047890 */ /* 0x000fe4000fffe0ff */
[----:B------:R-:W-:Y:S02]  /*03a0*/  UIADD3 UR34, UPT, UPT, UR35, 0x1, URZ ;  /* 0x0000000123227890 */ /* 0x000fe4000fffe0ff */
[----:B-1----:R-:W-:-:S04]  /*03b0*/  ULEA UR5, UP0, UR31, UR6, 0x2 ;  /* 0x000000061f057291 */ /* 0x002fc8000f8010ff */
[----:B------:R-:W-:Y:S02]  /*03c0*/  ULEA.HI.X UR6, UR31, UR7, URZ, 0x2, UP0 ;  /* 0x000000071f067291 */ /* 0x000fe400080f14ff */
[----:B------:R-:W-:Y:S01]  /*03d0*/  ULOP3.LUT UR7, UR34, 0x1, URZ, 0xc0, !UPT ;  /* 0x0000000122077892 */ /* 0x000fe2000f8ec0ff */
[----:B------:R-:W-:Y:S01]  /*03e0*/  IMAD.U32 R14, RZ, RZ, UR5 ;  /* 0x00000005ff0e7e24 */ /* 0x000fe2000f8e00ff */
[----:B------:R-:W-:Y:S02]  /*03f0*/  UMOV UR5, UR4 ;  /* 0x0000000400057c82 */ /* 0x000fe40008000000 */
[----:B------:R-:W-:Y:S01]  /*0400*/  UISETP.NE.U32.AND UP0, UPT, UR7, 0x1, UPT ;  /* 0x000000010700788c */ /* 0x000fe2000bf05070 */
[----:B------:R-:W-:-:S08]  /*0410*/  IMAD.U32 R15, RZ, RZ, UR6 ;  /* 0x00000006ff0f7e24 */ /* 0x000fd0000f8e00ff */
[----:B0-----:R-:W-:Y:S05]  /*0420*/  BRA.U UP0, `(.L_x_55) ;  /* 0x0000000500747547 */ /* 0x001fea000b800000 */
[----:B------:R-:W0:Y:S01]  /*0430*/  LDCU.64 UR10, c[0x0][0x3b8] ;  /* 0x00007700ff0a77ac */ /* 0x000e220008000a00 */
[----:B------:R-:W1:Y:S01]  /*0440*/  LDCU.64 UR6, c[0x0][0x3b8] ;  /* 0x00007700ff0677ac */ /* 0x000e620008000a00 */
[----:B------:R-:W-:-:S04]  /*0450*/  UIADD3 UR12, UP0, UP1, UR8, 0x1, -UR31 ;  /* 0x00000001080c7890 */ /* 0x000fc8000f91e81f */
[----:B------:R-:W-:Y:S02]  /*0460*/  UIADD3.X UR13, UPT, UPT, URZ, -0x1, URZ, UP0, UP1 ;  /* 0xffffffffff0d7890 */ /* 0x000fe400087e24ff */
[----:B0-----:R-:W-:Y:S02]  /*0470*/  ULEA UR5, UP0, UR12, UR10, 0x2 ;  /* 0x0000000a0c057291 */ /* 0x001fe4000f8010ff */
[----:B-1----:R-:W-:Y:S02]  /*0480*/  UIMAD.WIDE.U32 UR6, UR8, 0x4, UR6 ;  /* 0x00000004080678a5 */ /* 0x002fe4000f8e0006 */
[----:B------:R-:W-:Y:S02]  /*0490*/  ULEA.HI.X UR9, UR12, UR11, UR13, 0x2, UP0 ;  /* 0x0000000b0c097291 */ /* 0x000fe400080f140d */
[----:B------:R-:W-:Y:S02]  /*04a0*/  IMAD.U32 R4, RZ, RZ, UR5 ;  /* 0x00000005ff047e24 */ /* 0x000fe4000f8e00ff */
[----:B------:R-:W-:-:S02]  /*04b0*/  IMAD.U32 R6, RZ, RZ, UR6 ;  /* 0x00000006ff067e24 */ /* 0x000fc4000f8e00ff */
[----:B------:R-:W-:Y:S02]  /*04c0*/  IMAD.U32 R5, RZ, RZ, UR9 ;  /* 0x00000009ff057e24 */ /* 0x000fe4000f8e00ff */
[----:B------:R-:W-:-:S04]  /*04d0*/  IMAD.U32 R7, RZ, RZ, UR7 ;  /* 0x00000007ff077e24 */ /* 0x000fc8000f8e00ff */
[----:B------:R-:W2:Y:S04]  /*04e0*/  LDG.E.CONSTANT R5, desc[UR16][R4.64+-0x4] ;  /* 0xfffffc1004057981 */ /* 0x000ea8000c1e9900 */
[----:B------:R-:W2:Y:S01]  /*04f0*/  LDG.E.CONSTANT R6, desc[UR16][R6.64] ;  /* 0x0000001006067981 */ /* 0x000ea2000c1e9900 */
[----:B------:R-:W-:Y:S01]  /*0500*/  IMAD.MOV.U32 R3, RZ, RZ, 0x7fffffff ;  /* 0x7fffffffff037424 */ /* 0x000fe200078e00ff */
[----:B--2---:R-:W-:-:S13]  /*0510*/  ISETP.NE.AND P0, PT, R6, R5, PT ;  /* 0x000000050600720c */ /* 0x004fda0003f05270 */
[----:B------:R-:W-:Y:S05]  /*0520*/  @P0 BRA `(.L_x_56) ;  /* 0x0000000400180947 */ /* 0x000fea0003800000 */
[----:B------:R-:W2:Y:S01]  /*0530*/  LDG.E.CONSTANT R11, desc[UR16][R14.64] ;  /* 0x000000100e0b7981 */ /* 0x000ea2000c1e9900 */
[----:B------:R-:W2:Y:S01]  /*0540*/  LDC.64 R6, c[0x0][0x3a0] ;  /* 0x0000e800ff067b82 */ /* 0x000ea20000000a00 */
[----:B------:R-:W0:Y:S07]  /*0550*/  LDCU.64 UR14, c[0x0][0x3b0] ;  /* 0x00007600ff0e77ac */ /* 0x000e2e0008000a00 */
[----:B------:R-:W1:Y:S01]  /*0560*/  LDC.64 R8, c[0x0][0x3b0] ;  /* 0x0000ec00ff087b82 */ /* 0x000e620000000a00 */
[----:B------:R-:W-:Y:S01]  /*0570*/  IMAD.MOV.U32 R12, RZ, RZ, -0x1 ;  /* 0xffffffffff0c7424 */ /* 0x000fe200078e00ff */
[----:B------:R-:W3:Y:S01]  /*0580*/  LDCU.64 UR10, c[0x0][0x3a8] ;  /* 0x00007500ff0a77ac */ /* 0x000ee20008000a00 */
[----:B------:R-:W4:Y:S05]  /*0590*/  LDCU.64 UR6, c[0x0][0x390] ;  /* 0x00007200ff0677ac */ /* 0x000f2a0008000a00 */
[----:B------:R-:W3:Y:S01]  /*05a0*/  LDC.64 R4, c[0x0][0x3a8] ;  /* 0x0000ea00ff047b82 */ /* 0x000ee20000000a00 */
[----:B--2---:R-:W-:-:S06]  /*05b0*/  IMAD.WIDE R6, R11, 0x4, R6 ;  /* 0x000000040b067825 */ /* 0x004fcc00078e0206 */
[----:B------:R-:W2:Y:S01]  /*05c0*/  LDG.E.CONSTANT R6, desc[UR16][R6.64] ;  /* 0x0000001006067981 */ /* 0x000ea2000c1e9900 */
[----:B------:R-:W-:Y:S01]  /*05d0*/  SHF.L.U32 R11, R12, R11, RZ ;  /* 0x0000000b0c0b7219 */ /* 0x000fe200000006ff */
[----:B----4-:R-:W-:Y:S01]  /*05e0*/  UIMAD.WIDE.U32 UR6, UR4, 0x4, UR6 ;  /* 0x00000004040678a5 */ /* 0x010fe2000f8e0006 */
[C---:B--2---:R-:W-:Y:S02]  /*05f0*/  IADD3 R16, P0, PT, R6.reuse, UR12, RZ ;  /* 0x0000000c06107c10 */ /* 0x044fe4000ff1e0ff */
[C---:B------:R-:W-:Y:S02]  /*0600*/  IADD3 R17, PT, PT, R6.reuse, UR8, R11 ;  /* 0x0000000806117c10 */ /* 0x040fe4000fffe00b */
[----:B------:R-:W-:Y:S01]  /*0610*/  LEA.HI.X.SX32 R13, R6, UR13, 0x1, P0 ;  /* 0x0000000d060d7c11 */ /* 0x000fe200080f0eff */
[C---:B------:R-:W-:Y:S02]  /*0620*/  IMAD.SHL.U32 R10, R16.reuse, 0x4, RZ ;  /* 0x00000004100a7824 */ /* 0x040fe400078e00ff */
[----:B-1----:R-:W-:Y:S01]  /*0630*/  IMAD.WIDE R6, R17, 0x4, R8 ;  /* 0x0000000411067825 */ /* 0x002fe200078e0208 */
[----:B------:R-:W-:-:S02]  /*0640*/  SHF.L.U64.HI R16, R16, 0x2, R13 ;  /* 0x0000000210107819 */ /* 0x000fc4000001020d */
[----:B0-----:R-:W-:Y:S01]  /*0650*/  IADD3 R12, P0, PT, R10, UR14, RZ ;  /* 0x0000000e0a0c7c10 */ /* 0x001fe2000ff1e0ff */
[----:B---3--:R-:W-:Y:S02]  /*0660*/  IMAD.WIDE R4, R17, 0x4, R4 ;  /* 0x0000000411047825 */ /* 0x008fe400078e0204 */
[----:B------:R-:W2:Y:S01]  /*0670*/  LDG.E.CONSTANT R7, desc[UR16][R6.64] ;  /* 0x0000001006077981 */ /* 0x000ea2000c1e9900 */
[----:B------:R-:W-:Y:S02]  /*0680*/  IADD3.X R13, PT, PT, R16, UR15, RZ, P0, !PT ;  /* 0x0000000f100d7c10 */ /* 0x000fe400087fe4ff */
[----:B------:R-:W-:Y:S01]  /*0690*/  IADD3 R10, P0, PT, R10, UR10, RZ ;  /* 0x0000000a0a0a7c10 */ /* 0x000fe2000ff1e0ff */
[----:B------:R-:W3:Y:S03]  /*06a0*/  LDG.E.CONSTANT R5, desc[UR16][R4.64] ;  /* 0x0000001004057981 */ /* 0x000ee6000c1e9900 */
[----:B------:R-:W-:Y:S01]  /*06b0*/  IADD3.X R11, PT, PT, R16, UR11, RZ, P0, !PT ;  /* 0x0000000b100b7c10 */ /* 0x000fe200087fe4ff */
[----:B------:R-:W2:Y:S04]  /*06c0*/  LDG.E.CONSTANT R12, desc[UR16][R12.64+-0x4] ;  /* 0xfffffc100c0c7981 */ /* 0x000ea8000c1e9900 */
[----:B------:R-:W3:Y:S01]  /*06d0*/  LDG.E.CONSTANT R10, desc[UR16][R10.64+-0x4] ;  /* 0xfffffc100a0a7981 */ /* 0x000ee2000c1e9900 */
[----:B------:R-:W-:-:S02]  /*06e0*/  IMAD.U32 R17, RZ, RZ, UR7 ;  /* 0x00000007ff117e24 */ /* 0x000fc4000f8e00ff */
[----:B------:R-:W-:-:S05]  /*06f0*/  IMAD.U32 R16, RZ, RZ, UR6 ;  /* 0x00000006ff107e24 */ /* 0x000fca000f8e00ff */
[----:B------:R-:W4:Y:S01]  /*0700*/  LDG.E.CONSTANT R17, desc[UR16][R16.64] ;  /* 0x0000001010117981 */ /* 0x000f22000c1e9900 */
[----:B--2---:R-:W-:Y:S02]  /*0710*/  FMNMX R8, R12, R7, PT ;  /* 0x000000070c087209 */ /* 0x004fe40003800000 */
[----:B---3--:R-:W-:-:S04]  /*0720*/  FMNMX R18, R10, R5, !PT ;  /* 0x000000050a127209 */ /* 0x008fc80007800000 */
[----:B------:R-:W0:Y:S08]  /*0730*/  F2F.F64.F32 R8, R8 ;  /* 0x0000000800087310 */ /* 0x000e300000201800 */
[----:B------:R-:W1:Y:S08]  /*0740*/  F2F.F64.F32 R22, R18 ;  /* 0x0000001200167310 */ /* 0x000e700000201800 */
[----:B----4-:R-:W2:Y:S01]  /*0750*/  F2F.F64.F32 R12, R17 ;  /* 0x00000011000c7310 */ /* 0x010ea20000201800 */
[----:B0-----:R-:W-:-:S06]  /*0760*/  DSETP.NE.AND P0, PT, |R8|, +INF , PT ;  /* 0x7ff000000800742a */ /* 0x001fcc0003f05200 */
[----:B-1----:R-:W-:-:S06]  /*0770*/  DSETP.EQU.OR P0, PT, |R22|, +INF , !P0 ;  /* 0x7ff000001600742a */ /* 0x002fcc000470a600 */
[----:B--2---:R-:W-:-:S14]  /*0780*/  DSETP.EQU.OR P0, PT, |R12|, +INF , P0 ;  /* 0x7ff000000c00742a */ /* 0x004fdc000070a600 */
[----:B------:R-:W-:Y:S05]  /*0790*/  @P0 BRA `(.L_x_56) ;  /* 0x00000000007c0947 */ /* 0x000fea0003800000 */
[----:B------:R-:W-:-:S08]  /*07a0*/  DADD R22, R22, -R8 ;  /* 0x0000000016167229 */ /* 0x000fd00000000808 */
[----:B------:R-:W-:-:S14]  /*07b0*/  DSETP.NEU.AND P0, PT, R22, RZ, PT ;  /* 0x000000ff1600722a */ /* 0x000fdc0003f0d000 */
[----:B------:R-:W-:Y:S05]  /*07c0*/  @!P0 BRA `(.L_x_57) ;  /* 0x0000000000688947 */ /* 0x000fea0003800000 */
[----:B------:R-:W0:Y:S01]  /*07d0*/  MUFU.RCP64H R5, R23 ;  /* 0x0000001700057308 */ /* 0x000e220000001800 */
[----:B------:R-:W-:Y:S01]  /*07e0*/  IMAD.MOV.U32 R4, RZ, RZ, 0x1 ;  /* 0x00000001ff047424 */ /* 0x000fe200078e00ff */
[----:B------:R-:W-:-:S10]  /*07f0*/  DADD R12, -R8, R12 ;  /* 0x00000000080c7229 */ /* 0x000fd4000000010c */
        /* <DEDUP_REMOVED lines=13> */
[----:B------:R-:W-:Y:S01]  /*08d0*/  MOV R4, R13 ;  /* 0x0000000d00047202 */ /* 0x000fe20000000f00 */
[----:B------:R-:W-:Y:S01]  /*08e0*/  IMAD.MOV.U32 R27, RZ, RZ, R23 ;  /* 0x000000ffff1b7224 */ /* 0x000fe200078e0017 */
[----:B------:R-:W-:-:S07]  /*08f0*/  MOV R3, 0x910 ;  /* 0x0000091000037802 */ /* 0x000fce0000000f00 */
[----:B-----5:R-:W-:Y:S05]  /*0900*/  CALL.REL.NOINC `($__internal_1_$__cuda_sm20_div_rn_f64_full) ;  /* 0x0000002800c47944 */ /* 0x020fea0003c00000 */
[----:B------:R-:W-:-:S04]  /*0910*/  LOP3.LUT R5, R5, R4, RZ, 0x3c, !PT ;  /* 0x0000000405057212 */ /* 0x000fc800078e3cff */
[----:B------:R-:W-:-:S04]  /*0920*/  LOP3.LUT R4, R5, R4, RZ, 0x3c, !PT ;  /* 0x0000000405047212 */ /* 0x000fc800078e3cff */
[----:B------:R-:W-:-:S07]  /*0930*/  LOP3.LUT R5, R5, R4, RZ, 0x3c, !PT ;  /* 0x0000000405057212 */ /* 0x000fce00078e3cff */
.L_x_58:
[----:B------:R-:W-:-:S06]  /*0940*/  DMUL R4, R4, 100 ;  /* 0x4059000004047828 */ /* 0x000fcc0000000000 */
[----:B------:R0:W1:Y:S01]  /*0950*/  F2F.F32.F64 R3, R4 ;  /* 0x0000000400037310 */ /* 0x0000620000301000 */
[----:B------:R-:W-:Y:S05]  /*0960*/  BRA `(.L_x_56) ;  /* 0x0000000000087947 */ /* 0x000fea0003800000 */
.L_x_57:
[----:B------:R-:W-:-:S04]  /*0970*/  FSETP.NEU.AND P0, PT, R17, R18, PT ;  /* 0x000000121100720b */ /* 0x000fc80003f0d000 */
[----:B------:R-:W-:-:S09]  /*0980*/  FSEL R3, RZ, 100, P0 ;  /* 0x42c80000ff037808 */ /* 0x000fd20000000000 */
.L_x_56:
[----:B------:R-:W2:Y:S01]  /*0990*/  LDC.64 R8, c[0x0][0x3e8] ;  /* 0x0000fa00ff087b82 */ /* 0x000ea20000000a00 */
[----:B0-----:R-:W-:Y:S01]  /*09a0*/  IADD3 R5, P0, PT, R2, UR8, RZ ;  /* 0x0000000802057c10 */ /* 0x001fe2000ff1e0ff */
[----:B------:R-:W-:-:S03]  /*09b0*/  UMOV UR5, UR8 ;  /* 0x0000000800057c82 */ /* 0x000fc60008000000 */
[----:B------:R-:W-:Y:S02]  /*09c0*/  LEA.HI.X.SX32 R6, R2, RZ, 0x1, P0 ;  /* 0x000000ff02067211 */ /* 0x000fe400000f0eff */
[----:B--2---:R-:W-:-:S04]  /*09d0*/  LEA R4, P0, R5, R8, 0x2 ;  /* 0x0000000805047211 */ /* 0x004fc800078010ff */
[----:B------:R-:W-:-:S05]  /*09e0*/  LEA.HI.X R5, R5, R9, R6, 0x2, P0 ;  /* 0x0000000905057211 */ /* 0x000fca00000f1406 */
[----:B-1----:R0:W-:Y:S04]  /*09f0*/  STG.E desc[UR16][R4.64+-0x4], R3 ;  /* 0xfffffc0304007986 */ /* 0x0021e8000c101910 */
.L_x_55:
[----:B------:R-:W-:-:S09]  /*0a00*/  UISETP.NE.AND UP0, UPT, UR35, URZ, UPT ;  /* 0x000000ff2300728c */ /* 0x000fd2000bf05270 */
[----:B------:R-:W-:Y:S05]  /*0a10*/  BRA.U !UP0, `(.L_x_59) ;  /* 0x0000000d08547547 */ /* 0x000fea000b800000 */
[----:B------:R-:W1:Y:S01]  /*0a20*/  LDCU.64 UR10, c[0x0][0x3a8] ;  /* 0x00007500ff0a77ac */ /* 0x000e620008000a00 */
[----:B------:R-:W2:Y:S01]  /*0a30*/  LDC.64 R10, c[0x0][0x3e8] ;  /* 0x0000fa00ff0a7b82 */ /* 0x000ea20000000a00 */
[----:B------:R-:W-:Y:S01]  /*0a40*/  VIADD R6, R2, UR5 ;  /* 0x0000000502067c36 */ /* 0x000fe20008000000 */
[----:B------:R-:W3:Y:S01]  /*0a50*/  LDCU.64 UR12, c[0x0][0x3b0] ;  /* 0x00007600ff0c77ac */ /* 0x000ee20008000a00 */
[----:B------:R-:W4:Y:S05]  /*0a60*/  LDCU UR18, c[0x0][0x3d8] ;  /* 0x00007b00ff1277ac */ /* 0x000f2a0008000800 */
[----:B------:R-:W0:Y:S01]  /*0a70*/  LDC.64 R8, c[0x0][0x3a0] ;  /* 0x0000e800ff087b82 */ /* 0x000e220000000a00 */
[----:B------:R-:W-:-:S02]  /*0a80*/  UIMAD.WIDE UR6, UR31, 0x4, URZ ;  /* 0x000000041f0678a5 */ /* 0x000fc4000f8e02ff */
[----:B------:R-:W-:Y:S01]  /*0a90*/  UIMAD.WIDE.U32 UR14, UR5, 0x4, URZ ;  /* 0x00000004050e78a5 */ /* 0x000fe2000f8e00ff */
[----:B------:R-:W0:Y:S01]  /*0aa0*/  LDCU.64 UR22, c[0x0][0x3a0] ;  /* 0x00007400ff1677ac */ /* 0x000e220008000a00 */
[----:B-1----:R-:W-:Y:S02]  /*0ab0*/  UIADD3 UR8, UP0, UPT, UR10, 0x8, URZ ;  /* 0x000000080a087890 */ /* 0x002fe4000ff1e0ff */
[----:B---3--:R-:W-:Y:S02]  /*0ac0*/  UIADD3 UR37, UP1, UPT, UR12, 0x8, URZ ;  /* 0x000000080c257890 */ /* 0x008fe4000ff3e0ff */
[----:B------:R-:W-:Y:S02]  /*0ad0*/  UIADD3 UR9, UP2, UPT, -UR6, UR12, URZ ;  /* 0x0000000c06097290 */ /* 0x000fe4000ff5e1ff */
[----:B------:R-:W-:Y:S01]  /*0ae0*/  UIADD3.X UR10, UPT, UPT, URZ, UR11, URZ, UP0, !UPT ;  /* 0x0000000bff0a7290 */ /* 0x000fe200087fe4ff */
[----:B------:R-:W1:Y:S01]  /*0af0*/  LDCU.64 UR24, c[0x0][0x3a8] ;  /* 0x00007500ff1877ac */ /* 0x000e620008000a00 */
[----:B------:R-:W3:Y:S01]  /*0b00*/  LDCU.64 UR26, c[0x0][0x3b8] ;  /* 0x00007700ff1a77ac */ /* 0x000ee20008000a00 */
[----:B------:R-:W0:Y:S01]  /*0b10*/  LDCU.64 UR28, c[0x0][0x390] ;  /* 0x00007200ff1c77ac */ /* 0x000e220008000a00 */
[----:B------:R-:W-:-:S02]  /*0b20*/  UIADD3.X UR38, UPT, UPT, URZ, UR13, URZ, UP1, !UPT ;  /* 0x0000000dff267290 */ /* 0x000fc40008ffe4ff */
[----:B------:R-:W-:Y:S02]  /*0b30*/  UIADD3.X UR11, UPT, UPT, ~UR7, UR13, URZ, UP2, !UPT ;  /* 0x0000000d070b7290 */ /* 0x000fe400097fe5ff */
[----:B----4-:R-:W-:Y:S01]  /*0b40*/  UIADD3 UR12, UPT, UPT, UR5, -UR18, URZ ;  /* 0x80000012050c7290 */ /* 0x010fe2000fffe0ff */
[----:B------:R-:W-:-:S11]  /*0b50*/  UMOV UR30, UR15 ;  /* 0x0000000f001e7c82 */ /* 0x000fd60008000000 */
.L_x_65:
[----:B------:R-:W-:-:S04]  /*0b60*/  UIMAD.WIDE UR6, UR31, 0x4, URZ ;  /* 0x000000041f0678a5 */ /* 0x000fc8000f8e02ff */
[----:B---3--:R-:W-:-:S04]  /*0b70*/  UIADD3 UR6, UP0, UPT, -UR6, UR26, URZ ;  /* 0x0000001a06067290 */ /* 0x008fc8000ff1e1ff */
[----:B------:R-:W-:Y:S02]  /*0b80*/  UIADD3.X UR7, UPT, UPT, ~UR7, UR27, URZ, UP0, !UPT ;  /* 0x0000001b07077290 */ /* 0x000fe400087fe5ff */
[----:B------:R-:W-:Y:S02]  /*0b90*/  UIADD3 UR13, UP0, UPT, UR14, UR26, URZ ;  /* 0x0000001a0e0d7290 */ /* 0x000fe4000ff1e0ff */
[----:B------:R-:W-:Y:S02]  /*0ba0*/  UIMAD.WIDE UR6, UR5, 0x4, UR6 ;  /* 0x00000004050678a5 */ /* 0x000fe4000f8e0206 */
[----:B------:R-:W-:Y:S02]  /*0bb0*/  UIADD3.X UR15, UPT, UPT, UR30, UR27, URZ, UP0, !UPT ;  /* 0x0000001b1e0f7290 */ /* 0x000fe400087fe4ff */
[----:B------:R-:W-:Y:S02]  /*0bc0*/  IMAD.U32 R12, RZ, RZ, UR13 ;  /* 0x0000000dff0c7e24 */ /* 0x000fe4000f8e00ff */
[----:B0-----:R-:W-:-:S02]  /*0bd0*/  IMAD.U32 R4, RZ, RZ, UR6 ;  /* 0x00000006ff047e24 */ /* 0x001fc4000f8e00ff */
[----:B------:R-:W-:Y:S02]  /*0be0*/  IMAD.U32 R13, RZ, RZ, UR15 ;  /* 0x0000000fff0d7e24 */ /* 0x000fe4000f8e00ff */
[----:B------:R-:W-:-:S03]  /*0bf0*/  IMAD.U32 R5, RZ, RZ, UR7 ;  /* 0x00000007ff057e24 */ /* 0x000fc6000f8e00ff */
[----:B------:R-:W3:Y:S04]  /*0c00*/  LDG.E.CONSTANT R3, desc[UR16][R12.64+0x4] ;  /* 0x000004100c037981 */ /* 0x000ee8000c1e9900 */
[----:B------:R-:W3:Y:S01]  /*0c10*/  LDG.E.CONSTANT R4, desc[UR16][R4.64+0x4] ;  /* 0x0000041004047981 */ /* 0x000ee2000c1e9900 */
[----:B------:R-:W-:Y:S01]  /*0c20*/  USHF.R.S32.HI UR33, URZ, 0x1f, UR5 ;  /* 0x0000001fff217899 */ /* 0x000fe20008011405 */
[----:B---3--:R-:W-:Y:S01]  /*0c30*/  ISETP.NE.AND P0, PT, R3, R4, PT ;  /* 0x000000040300720c */ /* 0x008fe20003f05270 */
[----:B------:R-:W-:-:S12]  /*0c40*/  IMAD.MOV.U32 R3, RZ, RZ, 0x7fffffff ;  /* 0x7fffffffff037424 */ /* 0x000fd800078e00ff */
[----:B------:R-:W-:Y:S05]  /*0c50*/  @P0 BRA `(.L_x_60) ;  /* 0x0000000400500947 */ /* 0x000fea0003800000 */
[----:B------:R-:W3:Y:S02]  /*0c60*/  LDG.E.CONSTANT R4, desc[UR16][R14.64] ;  /* 0x000000100e047981 */ /* 0x000ee4000c1e9900 */
[----:B---3--:R-:W-:-:S13]  /*0c70*/  R2UR UR13, R4 ;  /* 0x00000000040d72ca */ /* 0x008fda00000e0000 */
[----:B------:R-:W-:-:S06]  /*0c80*/  UIMAD.WIDE UR18, UR13, 0x4, UR22 ;  /* 0x000000040d1278a5 */ /* 0x000fcc000f8e0216 */
[----:B------:R-:W-:Y:S02]  /*0c90*/  IMAD.U32 R4, RZ, RZ, UR18 ;  /* 0x00000012ff047e24 */ /* 0x000fe4000f8e00ff */
[----:B------:R-:W-:-:S05]  /*0ca0*/  IMAD.U32 R5, RZ, RZ, UR19 ;  /* 0x00000013ff057e24 */ /* 0x000fca000f8e00ff */
[----:B------:R-:W3:Y:S01]  /*0cb0*/  LDG.E.CONSTANT R4, desc[UR16][R4.64] ;  /* 0x0000001004047981 */ /* 0x000ee2000c1e9900 */
[----:B------:R-:W-:Y:S02]  /*0cc0*/  UMOV UR15, 0xffffffff ;  /* 0xffffffff000f7882 */ /* 0x000fe40000000000 */
[----:B------:R-:W-:Y:S02]  /*0cd0*/  USHF.L.U32 UR18, UR15, UR13, URZ ;  /* 0x0000000d0f127299 */ /* 0x000fe400080006ff */
[----:B------:R-:W-:Y:S02]  /*0ce0*/  USHF.R.S32.HI UR13, URZ, 0x1f, UR31 ;  /* 0x0000001fff0d7899 */ /* 0x000fe4000801141f */
[----:B------:R-:W-:Y:S01]  /*0cf0*/  USHF.R.S32.HI UR15, URZ, 0x1f, UR18 ;  /* 0x0000001fff0f7899 */ /* 0x000fe20008011412 */
[----:B---3--:R-:W-:-:S13]  /*0d00*/  R2UR UR19, R4 ;  /* 0x00000000041372ca */ /* 0x008fda00000e0000 */
[----:B------:R-:W-:Y:S02]  /*0d10*/  USHF.R.S32.HI UR36, URZ, 0x1f, UR19 ;  /* 0x0000001fff247899 */ /* 0x000fe40008011413 */
[----:B------:R-:W-:Y:S02]  /*0d20*/  UIADD3 UR20, UP0, UP1, UR5, UR19, -UR31 ;  /* 0x0000001305147290 */ /* 0x000fe4000f91e81f */
[----:B------:R-:W-:Y:S02]  /*0d30*/  UIADD3 UR18, UP2, UP3, UR5, UR19, UR18 ;  /* 0x0000001305127290 */ /* 0x000fe4000fb5e012 */
[----:B------:R-:W-:Y:S02]  /*0d40*/  UIADD3.X UR21, UPT, UPT, UR33, UR36, ~UR13, UP0, UP1 ;  /* 0x0000002421157290 */ /* 0x000fe400087e2c0d */
[----:B------:R-:W-:Y:S02]  /*0d50*/  UIADD3.X UR15, UPT, UPT, UR33, UR36, UR15, UP2, UP3 ;  /* 0x00000024210f7290 */ /* 0x000fe400097e640f */
[----:B------:R-:W-:-:S02]  /*0d60*/  USHF.L.U32 UR13, UR18, 0x2, URZ ;  /* 0x00000002120d7899 */ /* 0x000fc400080006ff */
[----:B------:R-:W-:Y:S02]  /*0d70*/  USHF.L.U32 UR19, UR20, 0x2, URZ ;  /* 0x0000000214137899 */ /* 0x000fe400080006ff */
[----:B------:R-:W-:Y:S02]  /*0d80*/  USHF.L.U64.HI UR20, UR20, 0x2, UR21 ;  /* 0x0000000214147899 */ /* 0x000fe40008010215 */
[----:B------:R-:W-:Y:S02]  /*0d90*/  USHF.L.U64.HI UR15, UR18, 0x2, UR15 ;  /* 0x00000002120f7899 */ /* 0x000fe4000801020f */
[----:B------:R-:W-:Y:S02]  /*0da0*/  UIADD3 UR21, UP1, UPT, UR13, UR37, URZ ;  /* 0x000000250d157290 */ /* 0x000fe4000ff3e0ff */
[----:B------:R-:W-:Y:S02]  /*0db0*/  UIADD3 UR39, UP0, UPT, UR19, UR37, URZ ;  /* 0x0000002513277290 */ /* 0x000fe4000ff1e0ff */
[----:B------:R-:W-:-:S02]  /*0dc0*/  UIADD3.X UR36, UPT, UPT, UR15, UR38, URZ, UP1, !UPT ;  /* 0x000000260f247290 */ /* 0x000fc40008ffe4ff */
[----:B------:R-:W-:Y:S01]  /*0dd0*/  UIADD3.X UR40, UPT, UPT, UR20, UR38, URZ, UP0, !UPT ;  /* 0x0000002614287290 */ /* 0x000fe200087fe4ff */
[----:B------:R-:W-:Y:S01]  /*0de0*/  IMAD.U32 R16, RZ, RZ, UR21 ;  /* 0x00000015ff107e24 */ /* 0x000fe2000f8e00ff */
[----:B------:R-:W-:Y:S01]  /*0df0*/  UIADD3 UR13, UP1, UPT, UR13, UR8, URZ ;  /* 0x000000080d0d7290 */ /* 0x000fe2000ff3e0ff */
[----:B------:R-:W-:Y:S01]  /*0e00*/  IMAD.U32 R4, RZ, RZ, UR39 ;  /* 0x00000027ff047e24 */ /* 0x000fe2000f8e00ff */
[----:B------:R-:W-:Y:S01]  /*0e10*/  UIADD3 UR18, UP0, UPT, UR19, UR8, URZ ;  /* 0x0000000813127290 */ /* 0x000fe2000ff1e0ff */
[----:B------:R-:W-:Y:S01]  /*0e20*/  IMAD.U32 R17, RZ, RZ, UR36 ;  /* 0x00000024ff117e24 */ /* 0x000fe2000f8e00ff */
[----:B------:R-:W-:Y:S01]  /*0e30*/  UIADD3.X UR15, UPT, UPT, UR15, UR10, URZ, UP1, !UPT ;  /* 0x0000000a0f0f7290 */ /* 0x000fe20008ffe4ff */
[----:B------:R-:W-:Y:S01]  /*0e40*/  IMAD.U32 R5, RZ, RZ, UR40 ;  /* 0x00000028ff057e24 */ /* 0x000fe2000f8e00ff */
[----:B------:R-:W-:-:S03]  /*0e50*/  UIADD3.X UR19, UPT, UPT, UR20, UR10, URZ, UP0, !UPT ;  /* 0x0000000a14137290 */ /* 0x000fc600087fe4ff */
[----:B------:R-:W3:Y:S01]  /*0e60*/  LDG.E.CONSTANT R17, desc[UR16][R16.64+-0x4] ;  /* 0xfffffc1010117981 */ /* 0x000ee2000c1e9900 */
[----:B------:R-:W-:-:S03]  /*0e70*/  IMAD.U32 R18, RZ, RZ, UR18 ;  /* 0x00000012ff127e24 */ /* 0x000fc6000f8e00ff */
[----:B------:R-:W3:Y:S01]  /*0e80*/  LDG.E.CONSTANT R4, desc[UR16][R4.64+-0x4] ;  /* 0xfffffc1004047981 */ /* 0x000ee2000c1e9900 */
[----:B------:R-:W-:Y:S01]  /*0e90*/  IMAD.U32 R21, RZ, RZ, UR15 ;  /* 0x0000000fff157e24 */ /* 0x000fe2000f8e00ff */
[----:B------:R-:W-:Y:S01]  /*0ea0*/  UIADD3 UR18, UP0, UPT, UR14, UR28, URZ ;  /* 0x0000001c0e127290 */ /* 0x000fe2000ff1e0ff */
[----:B------:R-:W-:Y:S01]  /*0eb0*/  IMAD.U32 R19, RZ, RZ, UR19 ;  /* 0x00000013ff137e24 */ /* 0x000fe2000f8e00ff */
[----:B------:R-:W-:Y:S02]  /*0ec0*/  MOV R20, UR13 ;  /* 0x0000000d00147c02 */ /* 0x000fe40008000f00 */
[----:B------:R-:W-:Y:S02]  /*0ed0*/  UIADD3.X UR13, UPT, UPT, UR30, UR29, URZ, UP0, !UPT ;  /* 0x0000001d1e0d7290 */ /* 0x000fe400087fe4ff */
[----:B------:R-:W4:Y:S04]  /*0ee0*/  LDG.E.CONSTANT R18, desc[UR16][R18.64+-0x4] ;  /* 0xfffffc1012127981 */ /* 0x000f28000c1e9900 */
[----:B------:R-:W4:Y:S01]  /*0ef0*/  LDG.E.CONSTANT R21, desc[UR16][R20.64+-0x4] ;  /* 0xfffffc1014157981 */ /* 0x000f22000c1e9900 */
[----:B------:R-:W-:-:S02]  /*0f00*/  IMAD.U32 R22, RZ, RZ, UR18 ;  /* 0x00000012ff167e24 */ /* 0x000fc4000f8e00ff */
[----:B------:R-:W-:-:S05]  /*0f10*/  IMAD.U32 R23, RZ, RZ, UR13 ;  /* 0x0000000dff177e24 */ /* 0x000fca000f8e00ff */
[----:B------:R-:W2:Y:S01]  /*0f20*/  LDG.E.CONSTANT R26, desc[UR16][R22.64] ;  /* 0x00000010161a7981 */ /* 0x000ea2000c1e9900 */
[----:B---3--:R-:W-:-:S06]  /*0f30*/  FMNMX R4, R4, R17, PT ;  /* 0x0000001104047209 */ /* 0x008fcc0003800000 */
[----:B------:R-:W0:Y:S01]  /*0f40*/  F2F.F64.F32 R4, R4 ;  /* 0x0000000400047310 */ /* 0x000e220000201800 */
[----:B----4-:R-:W-:-:S07]  /*0f50*/  FMNMX R7, R18, R21, !PT ;  /* 0x0000001512077209 */ /* 0x010fce0007800000 */
[----:B------:R-:W3:Y:S01]  /*0f60*/  F2F.F64.F32 R24, R7 ;  /* 0x0000000700187310 */ /* 0x000ee20000201800 */
[----:B0-----:R-:W-:-:S07]  /*0f70*/  DSETP.NE.AND P0, PT, |R4|, +INF , PT ;  /* 0x7ff000000400742a */ /* 0x001fce0003f05200 */
[----:B--2---:R-:W0:Y:S01]  /*0f80*/  F2F.F64.F32 R16, R26 ;  /* 0x0000001a00107310 */ /* 0x004e220000201800 */
[----:B---3--:R-:W-:-:S06]  /*0f90*/  DSETP.EQU.OR P0, PT, |R24|, +INF , !P0 ;  /* 0x7ff000001800742a */ /* 0x008fcc000470a600 */
[----:B0-----:R-:W-:-:S14]  /*0fa0*/  DSETP.EQU.OR P0, PT, |R16|, +INF , P0 ;  /* 0x7ff000001000742a */ /* 0x001fdc000070a600 */
[----:B------:R-:W-:Y:S05]  /*0fb0*/  @P0 BRA `(.L_x_60) ;  /* 0x0000000000780947 */ /* 0x000fea0003800000 */
[----:B------:R-:W-:-:S08]  /*0fc0*/  DADD R22, R24, -R4 ;  /* 0x0000000018167229 */ /* 0x000fd00000000804 */
[----:B------:R-:W-:-:S14]  /*0fd0*/  DSETP.NEU.AND P0, PT, R22, RZ, PT ;  /* 0x000000ff1600722a */ /* 0x000fdc0003f0d000 */
[----:B------:R-:W-:-:S04]  /*0fe0*/  @!P0 FSETP.NEU.AND P1, PT, R26, R7, PT ;  /* 0x000000071a00820b */ /* 0x000fc80003f2d000 */
[----:B------:R-:W-:Y:S01]  /*0ff0*/  @!P0 FSEL R3, RZ, 100, P1 ;  /* 0x42c80000ff038808 */ /* 0x000fe20000800000 */
[----:B------:R-:W-:Y:S08]  /*1000*/  @!P0 BRA `(.L_x_60) ;  /* 0x0000000000648947 */ /* 0x000ff00003800000 */
        /* <DEDUP_REMOVED lines=18> */
[----:B------:R-:W-:-:S07]  /*1130*/  IMAD.MOV.U32 R27, RZ, RZ, R23 ;  /* 0x000000ffff1b7224 */ /* 0x000fce00078e0017 */
[----:B-1---5:R-:W-:Y:S05]  /*1140*/  CALL.REL.NOINC `($__internal_1_$__cuda_sm20_div_rn_f64_full) ;  /* 0x0000002000b47944 */ /* 0x022fea0003c00000 */
[----:B------:R-:W-:-:S04]  /*1150*/  LOP3.LUT R5, R5, R4, RZ, 0x3c, !PT ;  /* 0x0000000405057212 */ /* 0x000fc800078e3cff */
[----:B------:R-:W-:-:S04]  /*1160*/  LOP3.LUT R4, R5, R4, RZ, 0x3c, !PT ;  /* 0x0000000405047212 */ /* 0x000fc800078e3cff */
[----:B------:R-:W-:-:S07]  /*1170*/  LOP3.LUT R5, R5, R4, RZ, 0x3c, !PT ;  /* 0x0000000405057212 */ /* 0x000fce00078e3cff */
.L_x_61:
[----:B------:R-:W-:-:S06]  /*1180*/  DMUL R4, R4, 100 ;  /* 0x4059000004047828 */ /* 0x000fcc0000000000 */
[----:B------:R0:W3:Y:S05]  /*1190*/  F2F.F32.F64 R3, R4 ;  /* 0x0000000400037310 */ /* 0x0000ea0000301000 */
.L_x_60:
[----:B0-----:R-:W-:Y:S01]  /*11a0*/  IMAD.U32 R4, RZ, RZ, UR6 ;  /* 0x00000006ff047e24 */ /* 0x001fe2000f8e00ff */
[----:B------:R2:W4:Y:S01]  /*11b0*/  LDG.E.CONSTANT R7, desc[UR16][R12.64+0x8] ;  /* 0x000008100c077981 */ /* 0x000522000c1e9900 */
[----:B------:R-:W-:-:S05]  /*11c0*/  IMAD.U32 R5, RZ, RZ, UR7 ;  /* 0x00000007ff057e24 */ /* 0x000fca000f8e00ff */
[----:B------:R-:W4:Y:S01]  /*11d0*/  LDG.E.CONSTANT R4, desc[UR16][R4.64+0x8] ;  /* 0x0000081004047981 */ /* 0x000f22000c1e9900 */
[----:B--2---:R-:W-:-:S05]  /*11e0*/  IMAD.WIDE R12, R6, 0x4, R10 ;  /* 0x00000004060c7825 */ /* 0x004fca00078e020a */
[----:B---3--:R0:W-:Y:S01]  /*11f0*/  STG.E desc[UR16][R12.64], R3 ;  /* 0x000000030c007986 */ /* 0x0081e2000c101910 */
[----:B----4-:R-:W-:Y:S01]  /*1200*/  ISETP.NE.AND P0, PT, R7, R4, PT ;  /* 0x000000040700720c */ /* 0x010fe20003f05270 */
[----:B------:R-:W-:-:S12]  /*1210*/  IMAD.MOV.U32 R7, RZ, RZ, 0x7fffffff ;  /* 0x7fffffffff077424 */ /* 0x000fd800078e00ff */
[----:B0-----:R-:W-:Y:S05]  /*1220*/  @P0 BRA `(.L_x_62) ;  /* 0x0000000400300947 */ /* 0x001fea0003800000 */
[----:B------:R-:W2:Y:S02]  /*1230*/  LDG.E.CONSTANT R3, desc[UR16][R14.64] ;  /* 0x000000100e037981 */ /* 0x000ea4000c1e9900 */
[----:B--2---:R-:W-:-:S06]  /*1240*/  IMAD.WIDE R4, R3, 0x4, R8 ;  /* 0x0000000403047825 */ /* 0x004fcc00078e0208 */
[----:B------:R-:W2:Y:S01]  /*1250*/  LDG.E.CONSTANT R4, desc[UR16][R4.64] ;  /* 0x0000001004047981 */ /* 0x000ea2000c1e9900 */
[----:B------:R-:W-:-:S05]  /*1260*/  IMAD.MOV.U32 R16, RZ, RZ, -0x1 ;  /* 0xffffffffff107424 */ /* 0x000fca00078e00ff */
[----:B------:R-:W-:Y:S02]  /*1270*/  SHF.L.U32 R16, R16, R3, RZ ;  /* 0x0000000310107219 */ /* 0x000fe400000006ff */
[----:B--2---:R-:W-:-:S13]  /*1280*/  R2UR UR6, R4 ;  /* 0x00000000040672ca */ /* 0x004fda00000e0000 */
[----:B------:R-:W-:-:S04]  /*1290*/  UIADD3 UR15, UP0, UPT, UR6, UR5, URZ ;  /* 0x00000005060f7290 */ /* 0x000fc8000ff1e0ff */
[----:B------:R-:W-:Y:S02]  /*12a0*/  ULEA.HI.X.SX32 UR6, UR6, UR33, 0x1, UP0 ;  /* 0x0000002106067291 */ /* 0x000fe400080f0eff */
[C---:B------:R-:W-:Y:S01]  /*12b0*/  IADD3 R3, P0, PT, R16.reuse, UR15, RZ ;  /* 0x0000000f10037c10 */ /* 0x040fe2000ff1e0ff */
[----:B------:R-:W-:Y:S02]  /*12c0*/  USHF.L.U32 UR13, UR15, 0x2, URZ ;  /* 0x000000020f0d7899 */ /* 0x000fe400080006ff */
[----:B------:R-:W-:Y:S02]  /*12d0*/  USHF.L.U64.HI UR15, UR15, 0x2, UR6 ;  /* 0x000000020f0f7899 */ /* 0x000fe40008010206 */
[----:B------:R-:W-:Y:S01]  /*12e0*/  LEA.HI.X.SX32 R16, R16, UR6, 0x1, P0 ;  /* 0x0000000610107c11 */ /* 0x000fe200080f0eff */
[C---:B------:R-:W-:Y:S01]  /*12f0*/  IMAD.SHL.U32 R20, R3.reuse, 0x4, RZ ;  /* 0x0000000403147824 */ /* 0x040fe200078e00ff */
[----:B------:R-:W-:Y:S02]  /*1300*/  UIADD3 UR18, UP0, UPT, UR13, UR9, URZ ;  /* 0x000000090d127290 */ /* 0x000fe4000ff1e0ff */
[----:B------:R-:W-:Y:S01]  /*1310*/  SHF.L.U64.HI R3, R3, 0x2, R16 ;  /* 0x0000000203037819 */ /* 0x000fe20000010210 */
[----:B------:R-:W-:Y:S01]  /*1320*/  UIMAD.WIDE UR6, UR31, 0x4, URZ ;  /* 0x000000041f0678a5 */ /* 0x000fe2000f8e02ff */
[----:B------:R-:W-:Y:S01]  /*1330*/  IADD3 R16, P0, PT, R20, UR37, RZ ;  /* 0x0000002514107c10 */ /* 0x000fe2000ff1e0ff */
[----:B------:R-:W-:Y:S01]  /*1340*/  UIADD3.X UR19, UPT, UPT, UR15, UR11, URZ, UP0, !UPT ;  /* 0x0000000b0f137290 */ /* 0x000fe200087fe4ff */
[----:B------:R-:W-:Y:S01]  /*1350*/  IMAD.U32 R4, RZ, RZ, UR18 ;  /* 0x00000012ff047e24 */ /* 0x000fe2000f8e00ff */
[----:B-1----:R-:W-:Y:S01]  /*1360*/  UIADD3 UR6, UP0, UP1, UR13, UR24, -UR6 ;  /* 0x000000180d067290 */ /* 0x002fe2000f91e806 */
[----:B------:R-:W-:-:S03]  /*1370*/  IADD3.X R17, PT, PT, R3, UR38, RZ, P0, !PT ;  /* 0x0000002603117c10 */ /* 0x000fc600087fe4ff */
[----:B------:R-:W-:Y:S01]  /*1380*/  IMAD.U32 R5, RZ, RZ, UR19 ;  /* 0x00000013ff057e24 */ /* 0x000fe2000f8e00ff */
[----:B------:R-:W-:Y:S01]  /*1390*/  UIADD3.X UR7, UPT, UPT, UR15, UR25, ~UR7, UP0, UP1 ;  /* 0x000000190f077290 */ /* 0x000fe200087e2c07 */
[----:B------:R-:W-:Y:S01]  /*13a0*/  IADD3 R20, P0, PT, R20, UR8, RZ ;  /* 0x0000000814147c10 */ /* 0x000fe2000ff1e0ff */
[----:B------:R-:W2:Y:S01]  /*13b0*/  LDG.E.CONSTANT R17, desc[UR16][R16.64] ;  /* 0x0000001010117981 */ /* 0x000ea2000c1e9900 */
[----:B------:R-:W-:-:S03]  /*13c0*/  IMAD.U32 R18, RZ, RZ, UR6 ;  /* 0x00000006ff127e24 */ /* 0x000fc6000f8e00ff */
[----:B------:R-:W2:Y:S01]  /*13d0*/  LDG.E.CONSTANT R4, desc[UR16][R4.64+0x8] ;  /* 0x0000081004047981 */ /* 0x000ea2000c1e9900 */
[----:B------:R-:W-:Y:S01]  /*13e0*/  IADD3.X R21, PT, PT, R3, UR10, RZ, P0, !PT ;  /* 0x0000000a03157c10 */ /* 0x000fe200087fe4ff */
[----:B------:R-:W-:Y:S01]  /*13f0*/  UIADD3 UR13, UP0, UPT, UR14, UR28, URZ ;  /* 0x0000001c0e0d7290 */ /* 0x000fe2000ff1e0ff */
[----:B------:R-:W-:-:S03]  /*1400*/  MOV R19, UR7 ;  /* 0x0000000700137c02 */ /* 0x000fc60008000f00 */
[----:B------:R-:W-:Y:S01]  /*1410*/  UIADD3.X UR6, UPT, UPT, UR30, UR29, URZ, UP0, !UPT ;  /* 0x0000001d1e067290 */ /* 0x000fe200087fe4ff */
[----:B------:R-:W3:Y:S04]  /*1420*/  LDG.E.CONSTANT R21, desc[UR16][R20.64] ;  /* 0x0000001014157981 */ /* 0x000ee8000c1e9900 */
[----:B------:R-:W3:Y:S01]  /*1430*/  LDG.E.CONSTANT R18, desc[UR16][R18.64+0x8] ;  /* 0x0000081012127981 */ /* 0x000ee2000c1e9900 */
[----:B------:R-:W-:Y:S02]  /*1440*/  IMAD.U32 R24, RZ, RZ, UR13 ;  /* 0x0000000dff187e24 */ /* 0x000fe4000f8e00ff */
[----:B------:R-:W-:-:S05]  /*1450*/  IMAD.U32 R25, RZ, RZ, UR6 ;  /* 0x00000006ff197e24 */ /* 0x000fca000f8e00ff */
[----:B------:R-:W4:Y:S01]  /*1460*/  LDG.E.CONSTANT R24, desc[UR16][R24.64+0x4] ;  /* 0x0000041018187981 */ /* 0x000f22000c1e9900 */
[----:B--2---:R-:W-:-:S06]  /*1470*/  FMNMX R4, R4, R17, PT ;  /* 0x0000001104047209 */ /* 0x004fcc0003800000 */
[----:B------:R-:W0:Y:S01]  /*1480*/  F2F.F64.F32 R4, R4 ;  /* 0x0000000400047310 */ /* 0x000e220000201800 */
[----:B---3--:R-:W-:-:S07]  /*1490*/  FMNMX R3, R18, R21, !PT ;  /* 0x0000001512037209 */ /* 0x008fce0007800000 */
[----:B------:R-:W1:Y:S01]  /*14a0*/  F2F.F64.F32 R22, R3 ;  /* 0x0000000300167310 */ /* 0x000e620000201800 */
[----:B0-----:R-:W-:-:S07]  /*14b0*/  DSETP.NE.AND P0, PT, |R4|, +INF , PT ;  /* 0x7ff000000400742a */ /* 0x001fce0003f05200 */
[----:B----4-:R-:W0:Y:S01]  /*14c0*/  F2F.F64.F32 R16, R24 ;  /* 0x0000001800107310 */ /* 0x010e220000201800 */
[----:B-1----:R-:W-:-:S06]  /*14d0*/  DSETP.EQU.OR P0, PT, |R22|, +INF , !P0 ;  /* 0x7ff000001600742a */ /* 0x002fcc000470a600 */
[----:B0-----:R-:W-:-:S14]  /*14e0*/  DSETP.EQU.OR P0, PT, |R16|, +INF , P0 ;  /* 0x7ff000001000742a */ /* 0x001fdc000070a600 */
        /* <DEDUP_REMOVED lines=23> */
[----:B-----5:R-:W-:Y:S05]  /*1660*/  CALL.REL.NOINC `($__internal_1_$__cuda_sm20_div_rn_f64_full) ;  /* 0x0000001c006c7944 */ /* 0x020fea0003c00000 */
[----:B------:R-:W-:-:S04]  /*1670*/  LOP3.LUT R5, R5, R4, RZ, 0x3c, !PT ;  /* 0x0000000405057212 */ /* 0x000fc800078e3cff */
[----:B------:R-:W-:-:S04]  /*1680*/  LOP3.LUT R4, R5, R4, RZ, 0x3c, !PT ;  /* 0x0000000405047212 */ /* 0x000fc800078e3cff */
[----:B------:R-:W-:-:S07]  /*1690*/  LOP3.LUT R5, R5, R4, RZ, 0x3c, !PT ;  /* 0x0000000405057212 */ /* 0x000fce00078e3cff */
.L_x_64:
[----:B------:R-:W-:-:S06]  /*16a0*/  DMUL R4, R4, 100 ;  /* 0x4059000004047828 */ /* 0x000fcc0000000000 */
[----:B------:R0:W2:Y:S01]  /*16b0*/  F2F.F32.F64 R7, R4 ;  /* 0x0000000400077310 */ /* 0x0000a20000301000 */
[----:B------:R-:W-:Y:S05]  /*16c0*/  BRA `(.L_x_62) ;  /* 0x0000000000087947 */ /* 0x000fea0003800000 */
.L_x_63:
[----:B------:R-:W-:-:S04]  /*16d0*/  FSETP.NEU.AND P0, PT, R24, R3, PT ;  /* 0x000000031800720b */ /* 0x000fc80003f0d000 */
[----:B------:R-:W-:-:S09]  /*16e0*/  FSEL R7, RZ, 100, P0 ;  /* 0x42c80000ff077808 */ /* 0x000fd20000000000 */
.L_x_62:
[----:B--2---:R4:W-:Y:S01]  /*16f0*/  STG.E desc[UR16][R12.64+0x4], R7 ;  /* 0x000004070c007986 */ /* 0x0049e2000c101910 */
[----:B------:R-:W-:Y:S01]  /*1700*/  UIADD3 UR14, UP0, UPT, UR14, 0x8, URZ ;  /* 0x000000080e0e7890 */ /* 0x000fe2000ff1e0ff */
[----:B------:R-:W-:Y:S01]  /*1710*/  VIADD R6, R6, 0x2 ;  /* 0x0000000206067836 */ /* 0x000fe20000000000 */
[----:B------:R-:W-:Y:S02]  /*1720*/  UIADD3 UR12, UPT, UPT, UR12, 0x2, URZ ;  /* 0x000000020c0c7890 */ /* 0x000fe4000fffe0ff */
[----:B------:R-:W-:Y:S02]  /*1730*/  UIADD3.X UR30, UPT, UPT, URZ, UR30, URZ, UP0, !UPT ;  /* 0x0000001eff1e7290 */ /* 0x000fe400087fe4ff */
[----:B------:R-:W-:Y:S02]  /*1740*/  UISETP.NE.AND UP0, UPT, UR12, URZ, UPT ;  /* 0x000000ff0c00728c */ /* 0x000fe4000bf05270 */
[----:B------:R-:W-:-:S07]  /*1750*/  UIADD3 UR5, UPT, UPT, UR5, 0x2, URZ ;  /* 0x0000000205057890 */ /* 0x000fce000fffe0ff */
[----:B----4-:R-:W-:Y:S05]  /*1760*/  BRA.U UP0, `(.L_x_65) ;  /* 0xfffffff100fc7547 */ /* 0x010fea000b83ffff */
.L_x_59:
[----:B-----5:R-:W-:-:S13]  /*1770*/  ISETP.NE.AND P0, PT, R0, RZ, PT ;  /* 0x000000ff0000720c */ /* 0x020fda0003f05270 */
[----:B-1----:R-:W-:Y:S05]  /*1780*/  @P0 EXIT ;  /* 0x000000000000094d */ /* 0x002fea0003800000 */
[----:B------:R-:W1:Y:S01]  /*1790*/  LDCU UR5, c[0x0][0x3dc] ;  /* 0x00007b80ff0577ac */ /* 0x000e620008000800 */
[----:B------:R-:W2:Y:S01]  /*17a0*/  LDC.64 R8, c[0x0][0x3f0] ;  /* 0x0000fc00ff087b82 */ /* 0x000ea20000000a00 */
[----:B------:R-:W3:Y:S01]  /*17b0*/  I2F.F64.U32 R6, UR32 ;  /* 0x0000002000067d12 */ /* 0x000ee20008201800 */
[----:B------:R-:W-:Y:S01]  /*17c0*/  IMAD.MOV.U32 R0, RZ, RZ, RZ ;  /* 0x000000ffff007224 */ /* 0x000fe200078e00ff */
[----:B------:R-:W-:Y:S01]  /*17d0*/  UISETP.GE.U32.AND UP0, UPT, UR35, 0x3, UPT ;  /* 0x000000032300788c */ /* 0x000fe2000bf06070 */
[----:B------:R-:W-:Y:S01]  /*17e0*/  CS2R R10, SRZ ;  /* 0x00000000000a7805 */ /* 0x000fe2000001ff00 */
[----:B------:R-:W-:Y:S02]  /*17f0*/  ULOP3.LUT UR8, UR34, 0x3, URZ, 0xc0, !UPT ;  /* 0x0000000322087892 */ /* 0x000fe4000f8ec0ff */
[----:B-1----:R-:W-:-:S04]  /*1800*/  UIADD3 UR7, UPT, UPT, UR31, UR5, URZ ;  /* 0x000000051f077290 */ /* 0x002fc8000fffe0ff */
[----:B------:R-:W-:-:S04]  /*1810*/  UIADD3 UR5, UPT, UPT, UR32, -0x1, UR7 ;  /* 0xffffffff20057890 */ /* 0x000fc8000fffe007 */
[----:B------:R-:W-:-:S06]  /*1820*/  UIADD3 UR6, UPT, UPT, UR5, -0x1, URZ ;  /* 0xffffffff05067890 */ /* 0x000fcc000fffe0ff */
[----:B0-----:R-:W-:-:S04]  /*1830*/  VIADD R3, R2, UR6 ;  /* 0x0000000602037c36 */ /* 0x001fc80008000000 */
[----:B--2---:R-:W-:Y:S01]  /*1840*/  IMAD.WIDE R8, R3, 0x4, R8 ;  /* 0x0000000403087825 */ /* 0x004fe200078e0208 */
[----:B---3--:R-:W-:Y:S06]  /*1850*/  BRA.U !UP0, `(.L_x_66) ;  /* 0x0000001508547547 */ /* 0x008fec000b800000 */
[----:B------:R-:W0:Y:S01]  /*1860*/  LDC.64 R12, c[0x0][0x3f0] ;  /* 0x0000fc00ff0c7b82 */ /* 0x000e220000000a00 */
[----:B------:R-:W-:Y:S01]  /*1870*/  VIADD R34, R2, UR7 ;  /* 0x0000000702227c36 */ /* 0x000fe20008000000 */
[----:B------:R-:W-:Y:S01]  /*1880*/  ULOP3.LUT UR4, UR34, 0xfffffffc, URZ, 0xc0, !UPT ;  /* 0xfffffffc22047892 */ /* 0x000fe2000f8ec0ff */
[----:B------:R-:W-:Y:S01]  /*1890*/  IMAD.MOV.U32 R0, RZ, RZ, RZ ;  /* 0x000000ffff007224 */ /* 0x000fe200078e00ff */
[----:B------:R-:W-:Y:S01]  /*18a0*/  CS2R R10, SRZ ;  /* 0x00000000000a7805 */ /* 0x000fe2000001ff00 */
[----:B------:R-:W-:Y:S01]  /*18b0*/  VIADD R33, R34, -UR32 ;  /* 0x8000002022217c36 */ /* 0x000fe20008000000 */
[----:B------:R-:W-:Y:S02]  /*18c0*/  UIADD3 UR5, UPT, UPT, UR7, 0x2, URZ ;  /* 0x0000000207057890 */ /* 0x000fe4000fffe0ff */
[----:B------:R-:W1:Y:S01]  /*18d0*/  LDC.64 R14, c[0x0][0x3e8] ;  /* 0x0000fa00ff0e7b82 */ /* 0x000e620000000a00 */
[----:B------:R-:W-:Y:S02]  /*18e0*/  UIADD3 UR9, UPT, UPT, UR32, -0x2, URZ ;  /* 0xfffffffe20097890 */ /* 0x000fe4000fffe0ff */
[----:B------:R-:W-:-:S12]  /*18f0*/  UIADD3 UR4, UPT, UPT, -UR4, URZ, URZ ;  /* 0x000000ff04047290 */ /* 0x000fd8000fffe1ff */
.L_x_91:
[----:B01-34-:R-:W-:-:S04]  /*1900*/  VIADD R19, R34, 0xffffffff ;  /* 0xffffffff22137836 */ /* 0x01bfc80000000000 */
[----:B-1----:R-:W-:-:S05]  /*1910*/  IMAD.WIDE R16, R19, 0x4, R14 ;  /* 0x0000000413107825 */ /* 0x002fca00078e020e */
[----:B--2---:R-:W2:Y:S01]  /*1920*/  LDG.E R4, desc[UR16][R16.64] ;  /* 0x0000001010047981 */ /* 0x004ea2000c1e1900 */
[----:B------:R-:W-:Y:S01]  /*1930*/  UIADD3 UR4, UPT, UPT, UR4, 0x4, URZ ;  /* 0x0000000404047890 */ /* 0x000fe2000fffe0ff */
[----:B------:R-:W-:Y:S02]  /*1940*/  VIADD R21, R33, 0xffffffff ;  /* 0xffffffff21157836 */ /* 0x000fe40000000000 */
[----:B0-----:R-:W-:Y:S01]  /*1950*/  IMAD.WIDE R18, R19, 0x4, R12 ;  /* 0x0000000413127825 */ /* 0x001fe200078e020c */
[----:B------:R-:W-:-:S03]  /*1960*/  UISETP.NE.AND UP0, UPT, UR4, URZ, UPT ;  /* 0x000000ff0400728c */ /* 0x000fc6000bf05270 */
[----:B------:R-:W-:Y:S01]  /*1970*/  IMAD.WIDE R20, R21, 0x4, R14 ;  /* 0x0000000415147825 */ /* 0x000fe200078e020e */
[----:B--2---:R-:W-:-:S13]  /*1980*/  FSETP.NAN.AND P0, PT, R4, R4, PT ;  /* 0x000000040400720b */ /* 0x004fda0003f08000 */
[----:B------:R-:W-:Y:S05]  /*1990*/  @P0 BRA `(.L_x_67) ;  /* 0x00000004002c0947 */ /* 0x000fea0003800000 */
[----:B------:R-:W-:Y:S01]  /*19a0*/  UIADD3 UR7, UPT, UPT, UR5, -0x3, URZ ;  /* 0xfffffffd05077890 */ /* 0x000fe2000fffe0ff */
[----:B------:R-:W0:Y:S01]  /*19b0*/  F2F.F64.F32 R4, R4 ;  /* 0x0000000400047310 */ /* 0x000e220000201800 */
[----:B------:R-:W-:Y:S01]  /*19c0*/  IMAD.MOV.U32 R25, RZ, RZ, 0x7fffffff ;  /* 0x7fffffffff197424 */ /* 0x000fe200078e00ff */
[C---:B------:R-:W-:Y:S01]  /*19d0*/  ISETP.GE.AND P0, PT, R0.reuse, UR32, PT ;  /* 0x0000002000007c0c */ /* 0x040fe2000bf06270 */
[----:B------:R-:W-:Y:S01]  /*19e0*/  UISETP.GE.AND UP1, UPT, UR7, UR6, UPT ;  /* 0x000000060700728c */ /* 0x000fe2000bf26270 */
[----:B------:R-:W-:-:S05]  /*19f0*/  IADD3 R3, PT, PT, R0, 0x1, RZ ;  /* 0x0000000100037810 */ /* 0x000fca0007ffe0ff */
[----:B------:R-:W-:Y:S01]  /*1a00*/  PLOP3.LUT P1, PT, PT, PT, UP1, 0x80, 0x8 ;  /* 0x000000000008781c */ /* 0x000fe20003f2f018 */
[----:B0-----:R-:W-:-:S05]  /*1a10*/  DADD R22, R10, R4 ;  /* 0x000000000a167229 */ /* 0x001fca0000000004 */
[----:B------:R-:W-:-:S04]  /*1a20*/  @P0 IMAD.MOV R3, RZ, RZ, R0 ;  /* 0x000000ffff030224 */ /* 0x000fc800078e0200 */
[----:B------:R-:W-:-:S03]  /*1a30*/  IMAD.MOV.U32 R0, RZ, RZ, R3 ;  /* 0x000000ffff007224 */ /* 0x000fc600078e0003 */
[----:B------:R1:W-:Y:S01]  /*1a40*/  @!P1 STG.E desc[UR16][R18.64], R25 ;  /* 0x0000001912009986 */ /* 0x0003e2000c101910 */
[----:B------:R-:W-:Y:S02]  /*1a50*/  FSEL R10, R22, R10, !P0 ;  /* 0x0000000a160a7208 */ /* 0x000fe40004000000 */
[----:B------:R-:W-:Y:S01]  /*1a60*/  FSEL R11, R23, R11, !P0 ;  /* 0x0000000b170b7208 */ /* 0x000fe20004000000 */
[----:B------:R-:W-:Y:S06]  /*1a70*/  BRA.U !UP1, `(.L_x_68) ;  /* 0x0000000109fc7547 */ /* 0x000fec000b800000 */
[----:B------:R-:W-:-:S09]  /*1a80*/  UISETP.NE.AND UP1, UPT, UR9, -0x1, UPT ;  /* 0xffffffff0900788c */ /* 0x000fd2000bf25270 */
[----:B------:R-:W-:Y:S05]  /*1a90*/  BRA.U UP1, `(.L_x_69) ;  /* 0x0000000101747547 */ /* 0x000fea000b800000 */
[----:B------:R-:W-:Y:S01]  /*1aa0*/  ISETP.NE.AND P0, PT, R0, UR32, PT ;  /* 0x0000002000007c0c */ /* 0x000fe2000bf05270 */
[----:B------:R-:W-:-:S12]  /*1ab0*/  IMAD.MOV.U32 R5, RZ, RZ, 0x7fffffff ;  /* 0x7fffffffff057424 */ /* 0x000fd800078e00ff */
[----:B------:R-:W-:Y:S05]  /*1ac0*/  @P0 BRA `(.L_x_70) ;  /* 0x0000000000600947 */ /* 0x000fea0003800000 */
[----:B------:R-:W0:Y:S01]  /*1ad0*/  MUFU.RCP64H R5, R7 ;  /* 0x0000000700057308 */ /* 0x000e220000001800 */
[----:B------:R-:W-:Y:S01]  /*1ae0*/  IMAD.MOV.U32 R4, RZ, RZ, 0x1 ;  /* 0x00000001ff047424 */ /* 0x000fe200078e00ff */
[----:B------:R-:W-:-:S05]  /*1af0*/  FSETP.GEU.AND P1, PT, |R11|, 6.5827683646048100446e-37, PT ;  /* 0x036000000b00780b */ /* 0x000fca0003f2e200 */
[----:B0-----:R-:W-:-:S08]  /*1b00*/  DFMA R22, -R6, R4, 1 ;  /* 0x3ff000000616742b */ /* 0x001fd00000000104 */
[----:B------:R-:W-:-:S08]  /*1b10*/  DFMA R22, R22, R22, R22 ;  /* 0x000000161616722b */ /* 0x000fd00000000016 */
[----:B------:R-:W-:-:S08]  /*1b20*/  DFMA R22, R4, R22, R4 ;  /* 0x000000160416722b */ /* 0x000fd00000000004 */
[----:B------:R-:W-:-:S08]  /*1b30*/  DFMA R4, -R6, R22, 1 ;  /* 0x3ff000000604742b */ /* 0x000fd00000000116 */
[----:B------:R-:W-:-:S08]  /*1b40*/  DFMA R4, R22, R4, R22 ;  /* 0x000000041604722b */ /* 0x000fd00000000016 */
[----:B------:R-:W-:-:S08]  /*1b50*/  DMUL R22, R10, R4 ;  /* 0x000000040a167228 */ /* 0x000fd00000000000 */
[----:B-1----:R-:W-:-:S08]  /*1b60*/  DFMA R24, -R6, R22, R10 ;  /* 0x000000160618722b */ /* 0x002fd0000000010a */
        /* <DEDUP_REMOVED lines=9> */
[----:B------:R-:W-:Y:S05]  /*1c00*/  CALL.REL.NOINC `($__internal_1_$__cuda_sm20_div_rn_f64_full) ;  /* 0x0000001800047944 */ /* 0x000fea0003c00000 */
[----:B------:R-:W-:-:S04]  /*1c10*/  LOP3.LUT R5, R5, R4, RZ, 0x3c, !PT ;  /* 0x0000000405057212 */ /* 0x000fc800078e3cff */
[----:B------:R-:W-:-:S04]  /*1c20*/  LOP3.LUT R4, R5, R4, RZ, 0x3c, !PT ;  /* 0x0000000405047212 */ /* 0x000fc800078e3cff */
[----:B------:R-:W-:-:S07]  /*1c30*/  LOP3.LUT R5, R5, R4, RZ, 0x3c, !PT ;  /* 0x0000000405057212 */ /* 0x000fce00078e3cff */
.L_x_71:
[----:B------:R0:W2:Y:S02]  /*1c40*/  F2F.F32.F64 R5, R4 ;  /* 0x0000000400057310 */ /* 0x0000a40000301000 */
.L_x_70:
[----:B--2---:R2:W-:Y:S01]  /*1c50*/  STG.E desc[UR16][R8.64], R5 ;  /* 0x0000000508007986 */ /* 0x0045e2000c101910 */
[----:B------:R-:W-:Y:S05]  /*1c60*/  BRA `(.L_x_68) ;  /* 0x0000000000807947 */ /* 0x000fea0003800000 */
.L_x_69:
[----:B------:R-:W2:Y:S01]  /*1c70*/  LDG.E R3, desc[UR16][R20.64] ;  /* 0x0000001014037981 */ /* 0x000ea2000c1e1900 */
[----:B-1----:R-:W0:Y:S01]  /*1c80*/  MUFU.RCP64H R25, R7 ;  /* 0x0000000700197308 */ /* 0x002e220000001800 */
[----:B------:R-:W-:-:S06]  /*1c90*/  IMAD.MOV.U32 R24, RZ, RZ, 0x1 ;  /* 0x00000001ff187424 */ /* 0x000fcc00078e00ff */
[----:B0-----:R-:W-:-:S08]  /*1ca0*/  DFMA R26, -R6, R24, 1 ;  /* 0x3ff00000061a742b */ /* 0x001fd00000000118 */
[----:B------:R-:W-:-:S08]  /*1cb0*/  DFMA R26, R26, R26, R26 ;  /* 0x0000001a1a1a722b */ /* 0x000fd0000000001a */
[----:B------:R-:W-:Y:S01]  /*1cc0*/  DFMA R26, R24, R26, R24 ;  /* 0x0000001a181a722b */ /* 0x000fe20000000018 */
[----:B--2---:R-:W0:Y:S02]  /*1cd0*/  F2F.F64.F32 R22, R3 ;  /* 0x0000000300167310 */ /* 0x004e240000201800 */
[----:B0-----:R-:W-:-:S05]  /*1ce0*/  DADD R22, R4, -R22 ;  /* 0x0000000004167229 */ /* 0x001fca0000000816 */
[----:B------:R-:W-:-:S03]  /*1cf0*/  DFMA R4, -R6, R26, 1 ;  /* 0x3ff000000604742b */ /* 0x000fc6000000011a */
[----:B------:R-:W-:-:S05]  /*1d00*/  DADD R10, R10, R22 ;  /* 0x000000000a0a7229 */ /* 0x000fca0000000016 */
[----:B------:R-:W-:-:S08]  /*1d10*/  DFMA R26, R26, R4, R26 ;  /* 0x000000041a1a722b */ /* 0x000fd0000000001a */
[----:B------:R-:W-:Y:S01]  /*1d20*/  DMUL R4, R26, R10 ;  /* 0x0000000a1a047228 */ /* 0x000fe20000000000 */
[----:B------:R-:W-:-:S07]  /*1d30*/  FSETP.GEU.AND P1, PT, |R11|, 6.5827683646048100446e-37, PT ;  /* 0x036000000b00780b */ /* 0x000fce0003f2e200 */
        /* <DEDUP_REMOVED lines=14> */
.L_x_72:
[----:B------:R-:W0:Y:S02]  /*1e20*/  F2F.F32.F64 R5, R4 ;  /* 0x0000000400057310 */ /* 0x000e240000301000 */
[----:B0-----:R3:W-:Y:S01]  /*1e30*/  STG.E desc[UR16][R18.64], R5 ;  /* 0x0000000512007986 */ /* 0x0017e2000c101910 */
[----:B------:R-:W-:Y:S05]  /*1e40*/  BRA `(.L_x_68) ;  /* 0x0000000000087947 */ /* 0x000fea0003800000 */
.L_x_67:
[----:B------:R-:W-:-:S05]  /*1e50*/  IMAD.MOV.U32 R3, RZ, RZ, 0x7fffffff ;  /* 0x7fffffffff037424 */ /* 0x000fca00078e00ff */
[----:B------:R0:W-:Y:S02]  /*1e60*/  STG.E desc[UR16][R18.64], R3 ;  /* 0x0000000312007986 */ /* 0x0001e4000c101910 */
.L_x_68:
[----:B0-----:R-:W4:Y:S02]  /*1e70*/  LDG.E R4, desc[UR16][R16.64+0x4] ;  /* 0x0000041010047981 */ /* 0x001f24000c1e1900 */
[----:B----4-:R-:W-:-:S13]  /*1e80*/  FSETP.NAN.AND P0, PT, R4, R4, PT ;  /* 0x000000040400720b */ /* 0x010fda0003f08000 */
[----:B------:R-:W-:-:S05]  /*1e90*/  @P0 IMAD.MOV.U32 R3, RZ, RZ, 0x7fffffff ;  /* 0x7fffffffff030424 */ /* 0x000fca00078e00ff */
[----:B------:R0:W-:Y:S01]  /*1ea0*/  @P0 STG.E desc[UR16][R18.64+0x4], R3 ;  /* 0x0000040312000986 */ /* 0x0001e2000c101910 */
[----:B------:R-:W-:Y:S05]  /*1eb0*/  @P0 BRA `(.L_x_73) ;  /* 0x0000000400280947 */ /* 0x000fea0003800000 */
[----:B--23--:R-:W2:Y:S01]  /*1ec0*/  F2F.F64.F32 R4, R4 ;  /* 0x0000000400047310 */ /* 0x00cea20000201800 */
[C---:B------:R-:W-:Y:S01]  /*1ed0*/  ISETP.GE.AND P0, PT, R0.reuse, UR32, PT ;  /* 0x0000002000007c0c */ /* 0x040fe2000bf06270 */
[----:B------:R-:W-:Y:S01]  /*1ee0*/  UIADD3 UR7, UPT, UPT, UR5, -0x2, URZ ;  /* 0xfffffffe05077890 */ /* 0x000fe2000fffe0ff */
[----:B0-----:R-:W-:-:S03]  /*1ef0*/  IADD3 R3, PT, PT, R0, 0x1, RZ ;  /* 0x0000000100037810 */ /* 0x001fc60007ffe0ff */
[----:B------:R-:W-:-:S08]  /*1f00*/  UISETP.GE.AND UP1, UPT, UR7, UR6, UPT ;  /* 0x000000060700728c */ /* 0x000fd0000bf26270 */
[----:B------:R-:W-:Y:S01]  /*1f10*/  @P0 IMAD.MOV R3, RZ, RZ, R0 ;  /* 0x000000ffff030224 */ /* 0x000fe200078e0200 */
[----:B--2---:R-:W-:-:S03]  /*1f20*/  DADD R22, R10, R4 ;  /* 0x000000000a167229 */ /* 0x004fc60000000004 */
[----:B------:R-:W-:-:S07]  /*1f30*/  IMAD.MOV.U32 R0, RZ, RZ, R3 ;  /* 0x000000ffff007224 */ /* 0x000fce00078e0003 */
[----:B------:R-:W-:Y:S02]  /*1f40*/  FSEL R10, R22, R10, !P0 ;  /* 0x0000000a160a7208 */ /* 0x000fe40004000000 */
[----:B------:R-:W-:Y:S01]  /*1f50*/  FSEL R11, R23, R11, !P0 ;  /* 0x0000000b170b7208 */ /* 0x000fe20004000000 */
[----:B------:R-:W-:Y:S06]  /*1f60*/  BRA.U !UP1, `(.L_x_74) ;  /* 0x0000000109f47547 */ /* 0x000fec000b800000 */
[----:B------:R-:W-:-:S09]  /*1f70*/  UISETP.NE.AND UP1, UPT, UR9, URZ, UPT ;  /* 0x000000ff0900728c */ /* 0x000fd2000bf25270 */
[----:B------:R-:W-:Y:S05]  /*1f80*/  BRA.U !UP1, `(.L_x_75) ;  /* 0x0000000109787547 */ /* 0x000fea000b800000 */
        /* <DEDUP_REMOVED lines=27> */
.L_x_76:
[----:B------:R-:W0:Y:S02]  /*2140*/  F2F.F32.F64 R5, R4 ;  /* 0x0000000400057310 */ /* 0x000e240000301000 */
[----:B0-----:R0:W-:Y:S01]  /*2150*/  STG.E desc[UR16][R18.64+0x4], R5 ;  /* 0x0000040512007986 */ /* 0x0011e2000c101910 */
[----:B------:R-:W-:Y:S05]  /*2160*/  BRA `(.L_x_73) ;  /* 0x00000000007c7947 */ /* 0x000fea0003800000 */
.L_x_75:
        /* <DEDUP_REMOVED lines=26> */
.L_x_78:
[----:B------:R0:W2:Y:S02]  /*2310*/  F2F.F32.F64 R5, R4 ;  /* 0x0000000400057310 */ /* 0x0000a40000301000 */
.L_x_77:
[----:B--2---:R2:W-:Y:S01]  /*2320*/  STG.E desc[UR16][R8.64], R5 ;  /* 0x0000000508007986 */ /* 0x0045e2000c101910 */
[----:B------:R-:W-:Y:S05]  /*2330*/  BRA `(.L_x_73) ;  /* 0x0000000000087947 */ /* 0x000fea0003800000 */
.L_x_74:
[----:B------:R-:W-:-:S05]  /*2340*/  IMAD.MOV.U32 R3, RZ, RZ, 0x7fffffff ;  /* 0x7fffffffff037424 */ /* 0x000fca00078e00ff */
[----:B------:R4:W-:Y:S02]  /*2350*/  STG.E desc[UR16][R18.64+0x4], R3 ;  /* 0x0000040312007986 */ /* 0x0009e4000c101910 */
.L_x_73:
[----:B0-----:R-:W5:Y:S02]  /*2360*/  LDG.E R4, desc[UR16][R16.64+0x8] ;  /* 0x0000081010047981 */ /* 0x001f64000c1e1900 */
[----:B-----5:R-:W-:-:S13]  /*2370*/  FSETP.NAN.AND P0, PT, R4, R4, PT ;  /* 0x000000040400720b */ /* 0x020fda0003f08000 */
[----:B----4-:R-:W-:-:S05]  /*2380*/  @P0 IMAD.MOV.U32 R3, RZ, RZ, 0x7fffffff ;  /* 0x7fffffffff030424 */ /* 0x010fca00078e00ff */
        /* <DEDUP_REMOVED lines=13> */
[----:B------:R-:W-:-:S09]  /*2460*/  UISETP.NE.AND UP1, UPT, UR9, 0x1, UPT ;  /* 0x000000010900788c */ /* 0x000fd2000bf25270 */
        /* <DEDUP_REMOVED lines=28> */
.L_x_82:
[----:B------:R-:W0:Y:S02]  /*2630*/  F2F.F32.F64 R5, R4 ;  /* 0x0000000400057310 */ /* 0x000e240000301000 */
[----:B0-----:R0:W-:Y:S01]  /*2640*/  STG.E desc[UR16][R18.64+0x8], R5 ;  /* 0x0000080512007986 */ /* 0x0011e2000c101910 */
[----:B------:R-:W-:Y:S05]  /*2650*/  BRA `(.L_x_79) ;  /* 0x00000000007c7947 */ /* 0x000fea0003800000 */
.L_x_81:
        /* <DEDUP_REMOVED lines=26> */
.L_x_84:
[----:B------:R0:W2:Y:S02]  /*2800*/  F2F.F32.F64 R5, R4 ;  /* 0x0000000400057310 */ /* 0x0000a40000301000 */
.L_x_83:
[----:B--2---:R2:W-:Y:S01]  /*2810*/  STG.E desc[UR16][R8.64], R5 ;  /* 0x0000000508007986 */ /* 0x0045e2000c101910 */
[----:B------:R-:W-:Y:S05]  /*2820*/  BRA `(.L_x_79) ;  /* 0x0000000000087947 */ /* 0x000fea0003800000 */
.L_x_80:
[----:B------:R-:W-:-:S05]  /*2830*/  IMAD.MOV.U32 R3, RZ, RZ, 0x7fffffff ;  /* 0x7fffffffff037424 */ /* 0x000fca00078e00ff */
[----:B------:R4:W-:Y:S02]  /*2840*/  STG.E desc[UR16][R18.64+0x8], R3 ;  /* 0x0000080312007986 */ /* 0x0009e4000c101910 */
.L_x_79:
[----:B0-----:R-:W5:Y:S02]  /*2850*/  LDG.E R4, desc[UR16][R16.64+0xc] ;  /* 0x00000c1010047981 */ /* 0x001f64000c1e1900 */
[----:B-----5:R-:W-:-:S13]  /*2860*/  FSETP.NAN.AND P0, PT, R4, R4, PT ;  /* 0x000000040400720b */ /* 0x020fda0003f08000 */
[----:B----4-:R-:W-:-:S05]  /*2870*/  @P0 MOV R3, 0x7fffffff ;  /* 0x7fffffff00030802 */ /* 0x010fca0000000f00 */
[----:B------:R0:W-:Y:S01]  /*2880*/  @P0 STG.E desc[UR16][R18.64+0xc], R3 ;  /* 0x00000c0312000986 */ /* 0x0001e2000c101910 */
[----:B------:R-:W-:Y:S05]  /*2890*/  @P0 BRA `(.L_x_85) ;  /* 0x00000004002c0947 */ /* 0x000fea0003800000 */
[----:B--23--:R-:W2:Y:S01]  /*28a0*/  F2F.F64.F32 R4, R4 ;  /* 0x0000000400047310 */ /* 0x00cea20000201800 */
[C---:B------:R-:W-:Y:S01]  /*28b0*/  ISETP.GE.AND P0, PT, R0.reuse, UR32, PT ;  /* 0x0000002000007c0c */ /* 0x040fe2000bf06270 */
[----:B------:R-:W-:Y:S01]  /*28c0*/  UISETP.GE.AND UP1, UPT, UR5, UR6, UPT ;  /* 0x000000060500728c */ /* 0x000fe2000bf26270 */
[----:B0-----:R-:W-:-:S11]  /*28d0*/  VIADD R3, R0, 0x1 ;  /* 0x0000000100037836 */ /* 0x001fd60000000000 */
        /* <DEDUP_REMOVED lines=9> */
[----:B------:R-:W1:Y:S01]  /*2970*/  MUFU.RCP64H R23, R7 ;  /* 0x0000000700177308 */ /* 0x000e620000001800 */
[----:B------:R-:W-:-:S06]  /*2980*/  IMAD.MOV.U32 R22, RZ, RZ, 0x1 ;  /* 0x00000001ff167424 */ /* 0x000fcc00078e00ff */
[----:B-1----:R-:W-:-:S08]  /*2990*/  DFMA R24, -R6, R22, 1 ;  /* 0x3ff000000618742b */ /* 0x002fd00000000116 */
        /* <DEDUP_REMOVED lines=10> */
[----:B------:R-:W-:Y:S01]  /*2a40*/  DFMA R4, R24, R10, R4 ;  /* 0x0000000a1804722b */ /* 0x000fe20000000004 */
[----:B------:R-:W-:Y:S02]  /*2a50*/  IMAD.MOV.U32 R10, RZ, RZ, R16 ;  /* 0x000000ffff0a7224 */ /* 0x000fe400078e0010 */
[----:B------:R-:W-:-:S07]  /*2a60*/  IMAD.MOV.U32 R11, RZ, RZ, R17 ;  /* 0x000000ffff0b7224 */ /* 0x000fce00078e0011 */
        /* <DEDUP_REMOVED lines=12> */
.L_x_88:
[----:B------:R-:W0:Y:S02]  /*2b30*/  F2F.F32.F64 R5, R4 ;  /* 0x0000000400057310 */ /* 0x000e240000301000 */
[----:B0-----:R0:W-:Y:S01]  /*2b40*/  STG.E desc[UR16][R18.64+0xc], R5 ;  /* 0x00000c0512007986 */ /* 0x0011e2000c101910 */
[----:B------:R-:W-:Y:S05]  /*2b50*/  BRA `(.L_x_85) ;  /* 0x00000000007c7947 */ /* 0x000fea0003800000 */
.L_x_87:
        /* <DEDUP_REMOVED lines=18> */
[----:B------:R-:W-:Y:S01]  /*2c80*/  MOV R22, R6 ;  /* 0x0000000600167202 */ /* 0x000fe20000000f00 */
[----:B------:R-:W-:Y:S01]  /*2c90*/  IMAD.MOV.U32 R4, RZ, RZ, R11 ;  /* 0x000000ffff047224 */ /* 0x000fe200078e000b */
[----:B------:R-:W-:Y:S01]  /*2ca0*/  MOV R3, 0x2cd0 ;  /* 0x00002cd000037802 */ /* 0x000fe20000000f00 */
[----:B------:R-:W-:-:S07]  /*2cb0*/  IMAD.MOV.U32 R27, RZ, RZ, R7 ;  /* 0x000000ffff1b7224 */ /* 0x000fce00078e0007 */
[----:B------:R-:W-:Y:S05]  /*2cc0*/  CALL.REL.NOINC `($__internal_1_$__cuda_sm20_div_rn_f64_full) ;  /* 0x0000000400d47944 */ /* 0x000fea0003c00000 */
[----:B------:R-:W-:-:S04]  /*2cd0*/  LOP3.LUT R5, R5, R4, RZ, 0x3c, !PT ;  /* 0x0000000405057212 */ /* 0x000fc800078e3cff */
[----:B------:R-:W-:-:S04]  /*2ce0*/  LOP3.LUT R4, R5, R4, RZ, 0x3c, !PT ;  /* 0x0000000405047212 */ /* 0x000fc800078e3cff */
[----:B------:R-:W-:-:S07]  /*2cf0*/  LOP3.LUT R5, R5, R4, RZ, 0x3c, !PT ;  /* 0x0000000405057212 */ /* 0x000fce00078e3cff */
.L_x_90:
[----:B------:R0:W2:Y:S02]  /*2d00*/  F2F.F32.F64 R5, R4 ;  /* 0x0000000400057310 */ /* 0x0000a40000301000 */
.L_x_89:
[----:B--2---:R2:W-:Y:S01]  /*2d10*/  STG.E desc[UR16][R8.64], R5 ;  /* 0x0000000508007986 */ /* 0x0045e2000c101910 */
[----:B------:R-:W-:Y:S05]  /*2d20*/  BRA `(.L_x_85) ;  /* 0x0000000000087947 */ /* 0x000fea0003800000 */
.L_x_86:
[----:B------:R-:W-:-:S05]  /*2d30*/  IMAD.MOV.U32 R3, RZ, RZ, 0x7fffffff ;  /* 0x7fffffffff037424 */ /* 0x000fca00078e00ff */
[----:B------:R4:W-:Y:S02]  /*2d40*/  STG.E desc[UR16][R18.64+0xc], R3 ;  /* 0x00000c0312007986 */ /* 0x0009e4000c101910 */
.L_x_85:
[----:B------:R-:W-:Y:S01]  /*2d50*/  VIADD R34, R34, 0x4 ;  /* 0x0000000422227836 */ /* 0x000fe20000000000 */
[----:B------:R-:W-:Y:S01]  /*2d60*/  UIADD3 UR5, UPT, UPT, UR5, 0x4, URZ ;  /* 0x0000000405057890 */ /* 0x000fe2000fffe0ff */
[----:B------:R-:W-:Y:S01]  /*2d70*/  VIADD R33, R33, 0x4 ;  /* 0x0000000421217836 */ /* 0x000fe20000000000 */
[----:B------:R-:W-:Y:S01]  /*2d80*/  UIADD3 UR9, UPT, UPT, UR9, -0x4, URZ ;  /* 0xfffffffc09097890 */ /* 0x000fe2000fffe0ff */
[----:B------:R-:W-:Y:S11]  /*2d90*/  BRA.U UP0, `(.L_x_91) ;  /* 0xffffffe900d87547 */ /* 0x000ff6000b83ffff */
[----:B------:R-:W-:-:S12]  /*2da0*/  UIADD3 UR4, UPT, UPT, UR5, -0x3, URZ ;  /* 0xfffffffd05047890 */ /* 0x000fd8000fffe0ff */
.L_x_66:
[----:B------:R-:W-:-:S13]  /*2db0*/  ISETP.NE.AND P0, PT, RZ, UR8, PT ;  /* 0x00000008ff007c0c */ /* 0x000fda000bf05270 */
[----:B------:R-:W-:Y:S05]  /*2dc0*/  @!P0 EXIT ;  /* 0x000000000000894d */ /* 0x000fea0003800000 */
[----:B------:R-:W0:Y:S01]  /*2dd0*/  LDC.64 R14, c[0x0][0x3f0] ;  /* 0x0000fc00ff0e7b82 */ /* 0x000e220000000a00 */
[----:B------:R-:W5:Y:S01]  /*2de0*/  LDCU UR7, c[0x0][0x3dc] ;  /* 0x00007b80ff0777ac */ /* 0x000f620008000800 */
[----:B------:R-:W-:Y:S01]  /*2df0*/  VIADD R2, R2, UR4 ;  /* 0x0000000402027c36 */ /* 0x000fe20008000000 */
[----:B------:R-:W-:-:S03]  /*2e00*/  UIADD3 UR5, UPT, UPT, -UR32, UR4, -UR31 ;  /* 0x0000000420057290 */ /* 0x000fc6000fffe91f */
[----:B------:R-:W-:Y:S01]  /*2e10*/  VIADD R16, R2, -UR32 ;  /* 0x8000002002107c36 */ /* 0x000fe20008000000 */
[----:B------:R-:W-:Y:S01]  /*2e20*/  UIADD3 UR9, UPT, UPT, UR4, 0x2, URZ ;  /* 0x0000000204097890 */ /* 0x000fe2000fffe0ff */
[----:B------:R-:W0:Y:S01]  /*2e30*/  LDC.64 R12, c[0x0][0x3e8] ;  /* 0x0000fa00ff0c7b82 */ /* 0x000e220000000a00 */
[----:B------:R-:W-:Y:S02]  /*2e40*/  UIADD3 UR10, UPT, UPT, -UR8, URZ, URZ ;  /* 0x000000ff080a7290 */ /* 0x000fe4000fffe1ff */
[----:B-----5:R-:W-:-:S12]  /*2e50*/  UIADD3 UR5, UPT, UPT, UR5, -UR7, URZ ;  /* 0x8000000705057290 */ /* 0x020fd8000fffe0ff */
.L_x_98:
[----:B0123--:R-:W-:-:S06]  /*2e60*/  IMAD.WIDE R4, R2, 0x4, R12 ;  /* 0x0000000402047825 */ /* 0x00ffcc00078e020c */
[----:B------:R-:W2:Y:S01]  /*2e70*/  LDG.E R4, desc[UR16][R4.64] ;  /* 0x0000001004047981 */ /* 0x000ea2000c1e1900 */
[----:B-1--4-:R-:W-:Y:S01]  /*2e80*/  IMAD.WIDE R18, R2, 0x4, R14 ;  /* 0x0000000402127825 */ /* 0x012fe200078e020e */
[----:B------:R-:W-:-:S04]  /*2e90*/  UIADD3 UR10, UPT, UPT, UR10, 0x1, URZ ;  /* 0x000000010a0a7890 */ /* 0x000fc8000fffe0ff */
[----:B------:R-:W-:Y:S01]  /*2ea0*/  UISETP.NE.AND UP1, UPT, UR10, URZ, UPT ;  /* 0x000000ff0a00728c */ /* 0x000fe2000bf25270 */
[----:B--2---:R-:W-:-:S13]  /*2eb0*/  FSETP.NAN.AND P0, PT, R4, R4, PT ;  /* 0x000000040400720b */ /* 0x004fda0003f08000 */
[----:B------:R-:W-:-:S05]  /*2ec0*/  @P0 IMAD.MOV.U32 R3, RZ, RZ, 0x7fffffff ;  /* 0x7fffffffff030424 */ /* 0x000fca00078e00ff */
[----:B------:R0:W-:Y:S01]  /*2ed0*/  @P0 STG.E desc[UR16][R18.64], R3 ;  /* 0x0000000312000986 */ /* 0x0001e2000c101910 */
[----:B------:R-:W-:Y:S05]  /*2ee0*/  @P0 BRA `(.L_x_92) ;  /* 0x0000000400340947 */ /* 0x000fea0003800000 */
[----:B------:R-:W1:Y:S01]  /*2ef0*/  F2F.F64.F32 R4, R4 ;  /* 0x0000000400047310 */ /* 0x000e620000201800 */
[C---:B------:R-:W-:Y:S01]  /*2f00*/  ISETP.GE.AND P0, PT, R0.reuse, UR32, PT ;  /* 0x0000002000007c0c */ /* 0x040fe2000bf06270 */
[----:B------:R-:W-:Y:S01]  /*2f10*/  UIADD3 UR4, UPT, UPT, UR9, -0x2, URZ ;  /* 0xfffffffe09047890 */ /* 0x000fe2000fffe0ff */
[----:B0-----:R-:W-:-:S03]  /*2f20*/  VIADD R3, R0, 0x1 ;  /* 0x0000000100037836 */ /* 0x001fc60000000000 */
[----:B------:R-:W-:-:S08]  /*2f30*/  UISETP.GE.AND UP0, UPT, UR4, UR6, UPT ;  /* 0x000000060400728c */ /* 0x000fd0000bf06270 */
[----:B------:R-:W-:Y:S01]  /*2f40*/  @P0 IMAD.MOV R3, RZ, RZ, R0 ;  /* 0x000000ffff030224 */ /* 0x000fe200078e0200 */
[----:B-1----:R-:W-:-:S03]  /*2f50*/  DADD R20, R10, R4 ;  /* 0x000000000a147229 */ /* 0x002fc60000000004 */
[----:B------:R-:W-:-:S07]  /*2f60*/  IMAD.MOV.U32 R0, RZ, RZ, R3 ;  /* 0x000000ffff007224 */ /* 0x000fce00078e0003 */
[----:B------:R-:W-:Y:S02]  /*2f70*/  FSEL R10, R20, R10, !P0 ;  /* 0x0000000a140a7208 */ /* 0x000fe40004000000 */
[----:B------:R-:W-:Y:S01]  /*2f80*/  FSEL R11, R21, R11, !P0 ;  /* 0x0000000b150b7208 */ /* 0x000fe20004000000 */
[----:B------:R-:W-:Y:S06]  /*2f90*/  BRA.U !UP0, `(.L_x_93) ;  /* 0x0000000508007547 */ /* 0x000fec000b800000 */
[----:B------:R-:W-:-:S09]  /*2fa0*/  UISETP.NE.AND UP0, UPT, UR5, -0x2, UPT ;  /* 0xfffffffe0500788c */ /* 0x000fd2000bf05270 */
[----:B------:R-:W-:Y:S05]  /*2fb0*/  BRA.U !UP0, `(.L_x_94) ;  /* 0x0000000108847547 */ /* 0x000fea000b800000 */
[----:B------:R-:W-:-:S06]  /*2fc0*/  IMAD.WIDE R20, R16, 0x4, R12 ;  /* 0x0000000410147825 */ /* 0x000fcc00078e020c */
[----:B------:R-:W2:Y:S01]  /*2fd0*/  LDG.E R20, desc[UR16][R20.64] ;  /* 0x0000001014147981 */ /* 0x000ea2000c1e1900 */
[----:B------:R-:W0:Y:S01]  /*2fe0*/  MUFU.RCP64H R25, R7 ;  /* 0x0000000700197308 */ /* 0x000e220000001800 */
        /* <DEDUP_REMOVED lines=27> */
.L_x_95:
[----:B------:R-:W0:Y:S02]  /*31a0*/  F2F.F32.F64 R5, R4 ;  /* 0x0000000400057310 */ /* 0x000e240000301000 */
[----:B0-----:R1:W-:Y:S01]  /*31b0*/  STG.E desc[UR16][R18.64], R5 ;  /* 0x0000000512007986 */ /* 0x0013e2000c101910 */
[----:B------:R-:W-:Y:S05]  /*31c0*/  BRA `(.L_x_92) ;  /* 0x00000000007c7947 */ /* 0x000fea0003800000 */
.L_x_94:
        /* <DEDUP_REMOVED lines=26> */
.L_x_97:
[----:B------:R0:W1:Y:S02]  /*3370*/  F2F.F32.F64 R5, R4 ;  /* 0x0000000400057310 */ /* 0x0000640000301000 */
.L_x_96:
[----:B-1----:R2:W-:Y:S01]  /*3380*/  STG.E desc[UR16][R8.64], R5 ;  /* 0x0000000508007986 */ /* 0x0025e2000c101910 */
[----:B------:R-:W-:Y:S05]  /*3390*/  BRA `(.L_x_92) ;  /* 0x0000000000087947 */ /* 0x000fea0003800000 */
.L_x_93:
[----:B------:R-:W-:-:S05]  /*33a0*/  IMAD.MOV.U32 R3, RZ, RZ, 0x7fffffff ;  /* 0x7fffffffff037424 */ /* 0x000fca00078e00ff */
[----:B------:R3:W-:Y:S02]  /*33b0*/  STG.E desc[UR16][R18.64], R3 ;  /* 0x0000000312007986 */ /* 0x0007e4000c101910 */
.L_x_92:
[----:B------:R-:W-:Y:S01]  /*33c0*/  VIADD R16, R16, 0x1 ;  /* 0x0000000110107836 */ /* 0x000fe20000000000 */
[----:B------:R-:W-:Y:S01]  /*33d0*/  UIADD3 UR5, UPT, UPT, UR5, 0x1, URZ ;  /* 0x0000000105057890 */ /* 0x000fe2000fffe0ff */
[----:B------:R-:W-:Y:S01]  /*33e0*/  VIADD R2, R2, 0x1 ;  /* 0x0000000102027836 */ /* 0x000fe20000000000 */
[----:B------:R-:W-:Y:S01]  /*33f0*/  UIADD3 UR9, UPT, UPT, UR9, 0x1, URZ ;  /* 0x0000000109097890 */ /* 0x000fe2000fffe0ff */
[----:B------:R-:W-:Y:S11]  /*3400*/  BRA.U UP1, `(.L_x_98) ;  /* 0xfffffff901947547 */ /* 0x000ff6000b83ffff */
[----:B------:R-:W-:Y:S05]  /*3410*/  EXIT ;  /* 0x000000000000794d */ /* 0x000fea0003800000 */
        .weak           $__internal_1_$__cuda_sm20_div_rn_f64_full
        .type           $__internal_1_$__cuda_sm20_div_rn_f64_full,@function
        .size           $__internal_1_$__cuda_sm20_div_rn_f64_full,(.L_x_106 - $__internal_1_$__cuda_sm20_div_rn_f64_full)
$__internal_1_$__cuda_sm20_div_rn_f64_full:
[C---:B------:R-:W-:Y:S01]  /*3420*/  FSETP.GEU.AND P0, PT, |R27|.reuse, 1.469367938527859385e-39, PT ;  /* 0x001000001b00780b */ /* 0x040fe20003f0e200 */
[----:B------:R-:W-:Y:S01]  /*3430*/  IMAD.MOV.U32 R25, RZ, RZ, R4 ;  /* 0x000000ffff197224 */ /* 0x000fe200078e0004 */
[C---:B------:R-:W-:Y:S01]  /*3440*/  LOP3.LUT R23, R27.reuse, 0x800fffff, RZ, 0xc0, !PT ;  /* 0x800fffff1b177812 */ /* 0x040fe200078ec0ff */
[----:B------:R-:W-:Y:S01]  /*3450*/  IMAD.MOV.U32 R24, RZ, RZ, R5 ;  /* 0x000000ffff187224 */ /* 0x000fe200078e0005 */
[----:B------:R-:W-:Y:S01]  /*3460*/  LOP3.LUT R5, R27, 0x7ff00000, RZ, 0xc0, !PT ;  /* 0x7ff000001b057812 */ /* 0x000fe200078ec0ff */
[----:B------:R-:W-:Y:S01]  /*3470*/  IMAD.MOV.U32 R26, RZ, RZ, R22 ;  /* 0x000000ffff1a7224 */ /* 0x000fe200078e0016 */
[----:B------:R-:W-:Y:S02]  /*3480*/  LOP3.LUT R4, R25, 0x7ff00000, RZ, 0xc0, !PT ;  /* 0x7ff0000019047812 */ /* 0x000fe400078ec0ff */
[----:B------:R-:W-:Y:S02]  /*3490*/  MOV R30, 0x1ca00000 ;  /* 0x1ca00000001e7802 */ /* 0x000fe40000000f00 */
[----:B------:R-:W-:-:S02]  /*34a0*/  ISETP.GE.U32.AND P1, PT, R4, R5, PT ;  /* 0x000000050400720c */ /* 0x000fc40003f26070 */
[----:B------:R-:W-:Y:S01]  /*34b0*/  LOP3.LUT R23, R23, 0x3ff00000, RZ, 0xfc, !PT ;  /* 0x3ff0000017177812 */ /* 0x000fe200078efcff */
[----:B------:R-:W-:Y:S01]  /*34c0*/  @!P0 DMUL R22, R26, 8.98846567431157953865e+307 ;  /* 0x7fe000001a168828 */ /* 0x000fe20000000000 */
[----:B------:R-:W-:Y:S02]  /*34d0*/  SEL R28, R30, 0x63400000, !P1 ;  /* 0x634000001e1c7807 */ /* 0x000fe40004800000 */
[----:B------:R-:W-:Y:S02]  /*34e0*/  FSETP.GEU.AND P1, PT, |R25|, 1.469367938527859385e-39, PT ;  /* 0x001000001900780b */ /* 0x000fe40003f2e200 */
[----:B------:R-:W-:Y:S01]  /*34f0*/  LOP3.LUT R29, R28, 0x800fffff, R25, 0xf8, !PT ;  /* 0x800fffff1c1d7812 */ /* 0x000fe200078ef819 */
[----:B------:R0:W1:Y:S01]  /*3500*/  MUFU.RCP64H R37, R23 ;  /* 0x0000001700257308 */ /* 0x0000620000001800 */
[----:B------:R-:W-:-:S09]  /*3510*/  IMAD.MOV.U32 R28, RZ, RZ, R24 ;  /* 0x000000ffff1c7224 */ /* 0x000fd200078e0018 */
[----:B0-----:R-:W-:Y:S05]  /*3520*/  @P1 BRA `(.L_x_99) ;  /* 0x0000000000201947 */ /* 0x001fea0003800000 */
[----:B------:R-:W-:-:S04]  /*3530*/  LOP3.LUT R31, R27, 0x7ff00000, RZ, 0xc0, !PT ;  /* 0x7ff000001b1f7812 */ /* 0x000fc800078ec0ff */
[----:B------:R-:W-:-:S04]  /*3540*/  ISETP.GE.U32.AND P1, PT, R4, R31, PT ;  /* 0x0000001f0400720c */ /* 0x000fc80003f26070 */
[----:B------:R-:W-:-:S04]  /*3550*/  SEL R30, R30, 0x63400000, !P1 ;  /* 0x634000001e1e7807 */ /* 0x000fc80004800000 */
[----:B------:R-:W-:-:S04]  /*3560*/  LOP3.LUT R30, R30, 0x80000000, R25, 0xf8, !PT ;  /* 0x800000001e1e7812 */ /* 0x000fc800078ef819 */
[----:B------:R-:W-:Y:S01]  /*3570*/  LOP3.LUT R31, R30, 0x100000, RZ, 0xfc, !PT ;  /* 0x001000001e1f7812 */ /* 0x000fe200078efcff */
[----:B------:R-:W-:-:S06]  /*3580*/  IMAD.MOV.U32 R30, RZ, RZ, RZ ;  /* 0x000000ffff1e7224 */ /* 0x000fcc00078e00ff */
[----:B------:R-:W-:-:S10]  /*3590*/  DFMA R28, R28, 2, -R30 ;  /* 0x400000001c1c782b */ /* 0x000fd4000000081e */
[----:B------:R-:W-:-:S07]  /*35a0*/  LOP3.LUT R4, R29, 0x7ff00000, RZ, 0xc0, !PT ;  /* 0x7ff000001d047812 */ /* 0x000fce00078ec0ff */
.L_x_99:
[----:B------:R-:W-:Y:S01]  /*35b0*/  IMAD.MOV.U32 R36, RZ, RZ, 0x1 ;  /* 0x00000001ff247424 */ /* 0x000fe200078e00ff */
[----:B------:R-:W-:Y:S01]  /*35c0*/  @!P0 LOP3.LUT R5, R23, 0x7ff00000, RZ, 0xc0, !PT ;  /* 0x7ff0000017058812 */ /* 0x000fe200078ec0ff */
[----:B------:R-:W-:-:S04]  /*35d0*/  VIADD R32, R4, 0xffffffff ;  /* 0xffffffff04207836 */ /* 0x000fc80000000000 */
[----:B-1----:R-:W-:Y:S01]  /*35e0*/  DFMA R30, R36, -R22, 1 ;  /* 0x3ff00000241e742b */ /* 0x002fe20000000816 */
[----:B------:R-:W-:Y:S01]  /*35f0*/  ISETP.GT.U32.AND P0, PT, R32, 0x7feffffe, PT ;  /* 0x7feffffe2000780c */ /* 0x000fe20003f04070 */
[----:B------:R-:W-:-:S05]  /*3600*/  VIADD R32, R5, 0xffffffff ;  /* 0xffffffff05207836 */ /* 0x000fca0000000000 */
[----:B------:R-:W-:Y:S01]  /*3610*/  ISETP.GT.U32.OR P0, PT, R32, 0x7feffffe, P0 ;  /* 0x7feffffe2000780c */ /* 0x000fe20000704470 */
[----:B------:R-:W-:-:S08]  /*3620*/  DFMA R30, R30, R30, R30 ;  /* 0x0000001e1e1e722b */ /* 0x000fd0000000001e */
[----:B------:R-:W-:-:S08]  /*3630*/  DFMA R36, R36, R30, R36 ;  /* 0x0000001e2424722b */ /* 0x000fd00000000024 */
[----:B------:R-:W-:-:S08]  /*3640*/  DFMA R38, R36, -R22, 1 ;  /* 0x3ff000002426742b */ /* 0x000fd00000000816 */
[----:B------:R-:W-:-:S08]  /*3650*/  DFMA R38, R36, R38, R36 ;  /* 0x000000262426722b */ /* 0x000fd00000000024 */
[----:B------:R-:W-:-:S08]  /*3660*/  DMUL R36, R38, R28 ;  /* 0x0000001c26247228 */ /* 0x000fd00000000000 */
[----:B------:R-:W-:-:S08]  /*3670*/  DFMA R30, R36, -R22, R28 ;  /* 0x80000016241e722b */ /* 0x000fd0000000001c */
[----:B------:R-:W-:Y:S01]  /*3680*/  DFMA R30, R38, R30, R36 ;  /* 0x0000001e261e722b */ /* 0x000fe20000000024 */
[----:B------:R-:W-:Y:S10]  /*3690*/  @P0 BRA `(.L_x_100) ;  /* 0x00000000007c0947 */ /* 0x000ff40003800000 */
[----:B------:R-:W-:Y:S02]  /*36a0*/  LOP3.LUT R24, R25, 0x7ff00000, RZ, 0xc0, !PT ;  /* 0x7ff0000019187812 */ /* 0x000fe400078ec0ff */
[----:B------:R-:W-:-:S04]  /*36b0*/  LOP3.LUT R4, R27, 0x7ff00000, RZ, 0xc0, !PT ;  /* 0x7ff000001b047812 */ /* 0x000fc800078ec0ff */
[CC--:B------:R-:W-:Y:S02]  /*36c0*/  ISETP.GE.U32.AND P0, PT, R24.reuse, R4.reuse, PT ;  /* 0x000000041800720c */ /* 0x0c0fe40003f06070 */
[----:B------:R-:W-:Y:S01]  /*36d0*/  VIADDMNMX R5, R24, -R4, 0xb9600000, !PT ;  /* 0xb960000018057446 */ /* 0x000fe20007800904 */
[----:B------:R-:W-:Y:S02]  /*36e0*/  IMAD.MOV.U32 R4, RZ, RZ, 0x1ca00000 ;  /* 0x1ca00000ff047424 */ /* 0x000fe400078e00ff */
[----:B------:R-:W-:Y:S01]  /*36f0*/  IMAD.MOV.U32 R24, RZ, RZ, RZ ;  /* 0x000000ffff187224 */ /* 0x000fe200078e00ff */
[----:B------:R-:W-:Y:S02]  /*3700*/  VIMNMX R5, PT, PT, R5, 0x46a00000, PT ;  /* 0x46a0000005057848 */ /* 0x000fe40003fe0100 */
[----:B------:R-:W-:-:S05]  /*3710*/  SEL R4, R4, 0x63400000, !P0 ;  /* 0x6340000004047807 */ /* 0x000fca0004000000 */
[----:B------:R-:W-:-:S04]  /*3720*/  IMAD.IADD R4, R5, 0x1, -R4 ;  /* 0x0000000105047824 */ /* 0x000fc800078e0a04 */
[----:B------:R-:W-:-:S06]  /*3730*/  VIADD R25, R4, 0x7fe00000 ;  /* 0x7fe0000004197836 */ /* 0x000fcc0000000000 */
[----:B------:R-:W-:-:S10]  /*3740*/  DMUL R36, R30, R24 ;  /* 0x000000181e247228 */ /* 0x000fd40000000000 */
[----:B------:R-:W-:-:S13]  /*3750*/  FSETP.GTU.AND P0, PT, |R37|, 1.469367938527859385e-39, PT ;  /* 0x001000002500780b */ /* 0x000fda0003f0c200 */
[----:B------:R-:W-:Y:S05]  /*3760*/  @P0 BRA `(.L_x_101) ;  /* 0x0000000000a80947 */ /* 0x000fea0003800000 */
[----:B------:R-:W-:Y:S01]  /*3770*/  DFMA R22, R30, -R22, R28 ;  /* 0x800000161e16722b */ /* 0x000fe2000000001c */
[----:B------:R-:W-:-:S09]  /*3780*/  IMAD.MOV.U32 R24, RZ, RZ, RZ ;  /* 0x000000ffff187224 */ /* 0x000fd200078e00ff */
[C---:B------:R-:W-:Y:S02]  /*3790*/  FSETP.NEU.AND P0, PT, R23.reuse, RZ, PT ;  /* 0x000000ff1700720b */ /* 0x040fe40003f0d000 */
[----:B------:R-:W-:-:S04]  /*37a0*/  LOP3.LUT R26, R23, 0x80000000, R27, 0x48, !PT ;  /* 0x80000000171a7812 */ /* 0x000fc800078e481b */
[----:B------:R-:W-:-:S07]  /*37b0*/  LOP3.LUT R25, R26, R25, RZ, 0xfc, !PT ;  /* 0x000000191a197212 */ /* 0x000fce00078efcff */
[----:B------:R-:W-:Y:S05]  /*37c0*/  @!P0 BRA `(.L_x_101) ;  /* 0x0000000000908947 */ /* 0x000fea0003800000 */
[----:B------:R-:W-:Y:S01]  /*37d0*/  IMAD.MOV R23, RZ, RZ, -R4 ;  /* 0x000000ffff177224 */ /* 0x000fe200078e0a04 */
[----:B------:R-:W-:Y:S01]  /*37e0*/  IADD3 R4, PT, PT, -R4, -0x43300000, RZ ;  /* 0xbcd0000004047810 */ /* 0x000fe20007ffe1ff */
[----:B------:R-:W-:-:S06]  /*37f0*/  IMAD.MOV.U32 R22, RZ, RZ, RZ ;  /* 0x000000ffff167224 */ /* 0x000fcc00078e00ff */
[----:B------:R-:W-:Y:S02]  /*3800*/  DFMA R22, R36, -R22, R30 ;  /* 0x800000162416722b */ /* 0x000fe4000000001e */
[----:B------:R-:W-:-:S08]  /*3810*/  DMUL.RP R30, R30, R24 ;  /* 0x000000181e1e7228 */ /* 0x000fd00000008000 */
[----:B------:R-:W-:Y:S02]  /*3820*/  FSETP.NEU.AND P0, PT, |R23|, R4, PT ;  /* 0x000000041700720b */ /* 0x000fe40003f0d200 */
[----:B------:R-:W-:Y:S02]  /*3830*/  LOP3.LUT R26, R31, R26, RZ, 0x3c, !PT ;  /* 0x0000001a1f1a7212 */ /* 0x000fe400078e3cff */
[----:B------:R-:W-:Y:S02]  /*3840*/  FSEL R4, R30, R36, !P0 ;  /* 0x000000241e047208 */ /* 0x000fe40004000000 */
[----:B------:R-:W-:-:S03]  /*3850*/  FSEL R26, R26, R37, !P0 ;  /* 0x000000251a1a7208 */ /* 0x000fc60004000000 */
[----:B------:R-:W-:Y:S02]  /*3860*/  IMAD.MOV.U32 R36, RZ, RZ, R4 ;  /* 0x000000ffff247224 */ /* 0x000fe400078e0004 */
[----:B------:R-:W-:Y:S01]  /*3870*/  IMAD.MOV.U32 R37, RZ, RZ, R26 ;  /* 0x000000ffff257224 */ /* 0x000fe200078e001a */
[----:B------:R-:W-:Y:S06]  /*3880*/  BRA `(.L_x_101) ;  /* 0x0000000000607947 */ /* 0x000fec0003800000 */
.L_x_100:
[----:B------:R-:W-:-:S14]  /*3890*/  DSETP.NAN.AND P0, PT, R24, R24, PT ;  /* 0x000000181800722a */ /* 0x000fdc0003f08000 */
[----:B------:R-:W-:Y:S05]  /*38a0*/  @P0 BRA `(.L_x_102) ;  /* 0x00000000004c0947 */ /* 0x000fea0003800000 */
[----:B------:R-:W-:-:S14]  /*38b0*/  DSETP.NAN.AND P0, PT, R26, R26, PT ;  /* 0x0000001a1a00722a */ /* 0x000fdc0003f08000 */
[----:B------:R-:W-:Y:S05]  /*38c0*/  @P0 BRA `(.L_x_103) ;  /* 0x0000000000340947 */ /* 0x000fea0003800000 */
[----:B------:R-:W-:Y:S01]  /*38d0*/  ISETP.NE.AND P0, PT, R4, R5, PT ;  /* 0x000000050400720c */ /* 0x000fe20003f05270 */
[----:B------:R-:W-:Y:S01]  /*38e0*/  IMAD.MOV.U32 R37, RZ, RZ, -0x80000 ;  /* 0xfff80000ff257424 */ /* 0x000fe200078e00ff */
[----:B------:R-:W-:-:S11]  /*38f0*/  MOV R36, 0x0 ;  /* 0x0000000000247802 */ /* 0x000fd60000000f00 */
[----:B------:R-:W-:Y:S05]  /*3900*/  @!P0 BRA `(.L_x_101) ;  /* 0x0000000000408947 */ /* 0x000fea0003800000 */
[----:B------:R-:W-:Y:S02]  /*3910*/  ISETP.NE.AND P0, PT, R4, 0x7ff00000, PT ;  /* 0x7ff000000400780c */ /* 0x000fe40003f05270 */
[----:B------:R-:W-:Y:S02]  /*3920*/  LOP3.LUT R24, R25, 0x80000000, R27, 0x48, !PT ;  /* 0x8000000019187812 */ /* 0x000fe400078e481b */
[----:B------:R-:W-:-:S13]  /*3930*/  ISETP.EQ.OR P0, PT, R5, RZ, !P0 ;  /* 0x000000ff0500720c */ /* 0x000fda0004702670 */
[----:B------:R-:W-:Y:S01]  /*3940*/  @P0 LOP3.LUT R4, R24, 0x7ff00000, RZ, 0xfc, !PT ;  /* 0x7ff0000018040812 */ /* 0x000fe200078efcff */
[----:B------:R-:W-:Y:S02]  /*3950*/  @!P0 IMAD.MOV.U32 R36, RZ, RZ, RZ ;  /* 0x000000ffff248224 */ /* 0x000fe400078e00ff */
[----:B------:R-:W-:Y:S02]  /*3960*/  @!P0 IMAD.MOV.U32 R37, RZ, RZ, R24 ;  /* 0x000000ffff258224 */ /* 0x000fe400078e0018 */
[----:B------:R-:W-:Y:S02]  /*3970*/  @P0 IMAD.MOV.U32 R36, RZ, RZ, RZ ;  /* 0x000000ffff240224 */ /* 0x000fe400078e00ff */
[----:B------:R-:W-:Y:S01]  /*3980*/  @P0 IMAD.MOV.U32 R37, RZ, RZ, R4 ;  /* 0x000000ffff250224 */ /* 0x000fe200078e0004 */
[----:B------:R-:W-:Y:S06]  /*3990*/  BRA `(.L_x_101) ;  /* 0x00000000001c7947 */ /* 0x000fec0003800000 */
.L_x_103:
[----:B------:R-:W-:Y:S01]  /*39a0*/  LOP3.LUT R4, R27, 0x80000, RZ, 0xfc, !PT ;  /* 0x000800001b047812 */ /* 0x000fe200078efcff */
[----:B------:R-:W-:-:S04]  /*39b0*/  IMAD.MOV.U32 R36, RZ, RZ, R26 ;  /* 0x000000ffff247224 */ /* 0x000fc800078e001a */
[----:B------:R-:W-:Y:S01]  /*39c0*/  IMAD.MOV.U32 R37, RZ, RZ, R4 ;  /* 0x000000ffff257224 */ /* 0x000fe200078e0004 */
[----:B------:R-:W-:Y:S06]  /*39d0*/  BRA `(.L_x_101) ;  /* 0x00000000000c7947 */ /* 0x000fec0003800000 */
.L_x_102:
[----:B------:R-:W-:Y:S01]  /*39e0*/  LOP3.LUT R4, R25, 0x80000, RZ, 0xfc, !PT ;  /* 0x0008000019047812 */ /* 0x000fe200078efcff */
[----:B------:R-:W-:-:S04]  /*39f0*/  IMAD.MOV.U32 R36, RZ, RZ, R24 ;  /* 0x000000ffff247224 */ /* 0x000fc800078e0018 */
[----:B------:R-:W-:-:S07]  /*3a00*/  IMAD.MOV.U32 R37, RZ, RZ, R4 ;  /* 0x000000ffff257224 */ /* 0x000fce00078e0004 */
.L_x_101:
[----:B------:R-:W-:Y:S02]  /*3a10*/  IMAD.MOV.U32 R22, RZ, RZ, R3 ;  /* 0x000000ffff167224 */ /* 0x000fe400078e0003 */
[----:B------:R-:W-:Y:S02]  /*3a20*/  IMAD.MOV.U32 R23, RZ, RZ, 0x0 ;  /* 0x00000000ff177424 */ /* 0x000fe400078e00ff */
[----:B------:R-:W-:Y:S02]  /*3a30*/  IMAD.MOV.U32 R5, RZ, RZ, R36 ;  /* 0x000000ffff057224 */ /* 0x000fe400078e0024 */
[----:B------:R-:W-:Y:S01]  /*3a40*/  IMAD.MOV.U32 R4, RZ, RZ, R37 ;  /* 0x000000ffff047224 */ /* 0x000fe200078e0025 */
[----:B------:R-:W-:Y:S06]  /*3a50*/  RET.REL.NODEC R22 `(stochf_batch_f32) ;  /* 0xffffffc416687950 */ /* 0x000fec0003c3ffff */
.L_x_104:
        /* <DEDUP_REMOVED lines=10> */
.L_x_106:


//--------------------- .nv.shared.reserved.0     --------------------------
	.section	.nv.shared.reserved.0,"aw",@nobits
	.weak		__nv_reservedSMEM_offset_0_alias
	.size		__nv_reservedSMEM_offset_0_alias, 0, 64
	.other		__nv_reservedSMEM_offset_0_alias,@"STO_CUDA_RESERVED_SHARED STV_DEFAULT"
__nv_reservedSMEM_offset_0_alias:
	.zero		0
	.zero		64


//--------------------- .nv.constant0.stochf_many_series_one_param_f32 --------------------------
	.section	.nv.constant0.stochf_many_series_one_param_f32,"a",@progbits
	.sectionflags	@""
	.align	4
.nv.constant0.stochf_many_series_one_param_f32:
	.zero		968


//--------------------- .nv.constant0.stochf_batch_f32 --------------------------
	.section	.nv.constant0.stochf_batch_f32,"a",@progbits
	.sectionflags	@""
	.align	4
.nv.constant0.stochf_batch_f32:
	.zero		1016


//--------------------- SYMBOLS --------------------------

	.type		.nv.reservedSmem.offset0,@object
	.size		.nv.reservedSmem.offset0,0x4
